// auto-generated by cutlass_sweep.gemm — config: {"arch": "sm_100", "cluster_m": 1, "cluster_n": 1, "dtype": "tf32", "stages": 0, "tile_k": 64, "tile_m": 64, "tile_n": 128}
#include "cutlass/cutlass.h"
#include "cutlass/gemm/collective/collective_builder.hpp"
#include "cutlass/gemm/device/gemm_universal_adapter.h"
#include "cutlass/gemm/kernel/gemm_universal.hpp"
#include "cutlass/epilogue/collective/collective_builder.hpp"

using ElemA = cutlass::tfloat32_t;
using ElemB = cutlass::tfloat32_t;
using ElemCD = cutlass::tfloat32_t;
using Acc  = float;
using TileShape    = cute::Shape<cute::_64, cute::_128, cute::_64>;
using ClusterShape = cute::Shape<cute::_1, cute::_1, cute::_1>;

using CollectiveEpilogue = typename cutlass::epilogue::collective::CollectiveBuilder<
    cutlass::arch::Sm100, cutlass::arch::OpClassTensorOp,
    TileShape, ClusterShape,
    cutlass::epilogue::collective::EpilogueTileAuto,
    Acc, Acc,
    ElemCD, cutlass::layout::RowMajor, 128 / cutlass::sizeof_bits<ElemCD>::value,
    ElemCD, cutlass::layout::RowMajor, 128 / cutlass::sizeof_bits<ElemCD>::value,
    cutlass::epilogue::collective::EpilogueScheduleAuto
  >::CollectiveOp;

using CollectiveMainloop = typename cutlass::gemm::collective::CollectiveBuilder<
    cutlass::arch::Sm100, cutlass::arch::OpClassTensorOp,
    ElemA, cutlass::layout::RowMajor, 128 / cutlass::sizeof_bits<ElemA>::value,
    ElemB, cutlass::layout::ColumnMajor, 128 / cutlass::sizeof_bits<ElemB>::value,
    Acc,
    TileShape, ClusterShape,
    cutlass::gemm::collective::StageCountAutoCarveout<static_cast<int>(sizeof(typename CollectiveEpilogue::SharedStorage))>,
    cutlass::gemm::collective::KernelScheduleAuto
  >::CollectiveOp;

using GemmKernel = cutlass::gemm::kernel::GemmUniversal<
    cute::Shape<int,int,int,int>,
    CollectiveMainloop,
    CollectiveEpilogue
>;
using Gemm = cutlass::gemm::device::GemmUniversalAdapter<GemmKernel>;

// Force the device kernel symbol into the cubin without needing a host main.
auto* _anchor = &cutlass::device_kernel<GemmKernel>;


// ===== COMPILED SASS (sm_100a) =====

	.target	sm_100a

	.elftype	@"ET_EXEC"


//--------------------- .note.nv.tkinfo           --------------------------
	.section	.note.nv.tkinfo,"",@"SHT_NOTE"
	.sectionflags	@"SHF_NOTE_NV_TKINFO"
	.tkinfo
        /*0018*/ 	.word	0x00000002
        /*0030*/ 	.string	""
        /*0030*/ 	.string	"ptxas"
        /*0030*/ 	.string	"Cuda compilation tools, release 13.0, V13.0.88"
        /*0030*/ 	.string	"Build cuda_13.0.r13.0/compiler.36424714_0"
        /*0030*/ 	.string	"-arch sm_100a -m 64 "



//--------------------- .note.nv.cuinfo           --------------------------
	.section	.note.nv.cuinfo,"",@"SHT_NOTE"
	.sectionflags	@"SHF_NOTE_NV_CUINFO"
        /*0018*/ 	.short	0x0002
        /*001a*/ 	.short	0x0064
        /*001c*/ 	.short	0x0082
	.zero		2


//--------------------- .nv.info                  --------------------------
	.section	.nv.info,"",@"SHT_CUDA_INFO"
	.align	4


	//----- nvinfo : EIATTR_REGCOUNT
	.align		4
        /*0000*/ 	.byte	0x04, 0x2f
        /*0002*/ 	.short	(.L_19 - .L_18)
	.align		4
.L_18:
        /*0004*/ 	.word	index@(_ZN7cutlass13device_kernelINS_4gemm6kernel13GemmUniversalIN4cute5tupleIJiiiiEEENS1_10collective13CollectiveMmaINS1_35MainloopSm100TmaUmmaWarpSpecializedILi4ELi2ELi4ENS5_IJNS4_1CILi1EEESB_SB_EEEEENS5_IJNSA_ILi64EEENSA_ILi128EEESE_EEENS_10tfloat32_tENS5_IJlSB_lEEESH_SI_NS4_8TiledMMAINS4_8MMA_AtomIJNS4_17SM100_MMA_TF32_SSISH_SH_fLi64ELi128ELNS4_4UMMA5MajorE0ELSN_0ELNSM_7ScaleInE0ELSO_0EEEEEENS4_6LayoutISC_NS5_IJNSA_ILi0EEESS_SS_EEEEENS5_IJNS4_10UnderscoreESV_SV_EEEEENS4_13SM90_TMA_LOADENS4_14ComposedLayoutINS4_7SwizzleILi3ELi4ELi3EEENS4_18smem_ptr_flag_bitsILi32EEENSR_INS5_IJNSA_ILi8EEENSA_ILi32EEEEEENS5_IJS15_SB_EEEEEEEvNS4_8identityESY_S19_vS1A_EENS_8epilogue10collective18CollectiveEpilogueINS1C_23Sm100TmaWarpSpecializedILi4ELi2ELi16ELb1ELb0EEEJSG_NS5_IJNSR_ISE_SB_EENSR_IS15_SB_EEEEESH_SI_SH_SI_NS1C_6fusion15FusionCallbacksIS1G_NS1K_17LinearCombinationISH_fSH_fLNS_15FloatRoundStyleE2EEESG_S1J_JEEENS4_5SM1004TMEM4LOAD26SM100_TMEM_LOAD_16dp128b8xESY_S19_NS4_17SM75_U32x4_LDSM_NENS4_14SM90_TMA_STOREES19_NS4_17SM90_U32x4_STSM_NENS4_39AutoVectorizingCopyWithAssumedAlignmentILi128EEEEEEvvEEEEvNT_6ParamsE)
        /*0008*/ 	.word	0x0000005e


	//----- nvinfo : EIATTR_FRAME_SIZE
	.align		4
.L_19:
        /*000c*/ 	.byte	0x04, 0x11
        /*000e*/ 	.short	(.L_21 - .L_20)
	.align		4
.L_20:
        /*0010*/ 	.word	index@($__internal_2_$__cuda_sm10x_tcgen05_guardrail_trap_unallocated_columns_being_dealloced)
        /*0014*/ 	.word	0x00000000


	//----- nvinfo : EIATTR_FRAME_SIZE
	.align		4
.L_21:
        /*0018*/ 	.byte	0x04, 0x11
        /*001a*/ 	.short	(.L_23 - .L_22)
	.align		4
.L_22:
        /*001c*/ 	.word	index@($__internal_1_$__cuda_sm10x_tcgen05_guardrail_trap_phase_invalid_during_alloc)
        /*0020*/ 	.word	0x00000000


	//----- nvinfo : EIATTR_FRAME_SIZE
	.align		4
.L_23:
        /*0024*/ 	.byte	0x04, 0x11
        /*0026*/ 	.short	(.L_25 - .L_24)
	.align		4
.L_24:
        /*0028*/ 	.word	index@($__internal_0_$__cuda_sm10x_tcgen05_guardrail_trap_col_being_dealloced_not_returned_by_alloc)
        /*002c*/ 	.word	0x00000000


	//----- nvinfo : EIATTR_FRAME_SIZE
	.align		4
.L_25:
        /*0030*/ 	.byte	0x04, 0x11
        /*0032*/ 	.short	(.L_27 - .L_26)
	.align		4
.L_26:
        /*0034*/ 	.word	index@(_ZN7cutlass13device_kernelINS_4gemm6kernel13GemmUniversalIN4cute5tupleIJiiiiEEENS1_10collective13CollectiveMmaINS1_35MainloopSm100TmaUmmaWarpSpecializedILi4ELi2ELi4ENS5_IJNS4_1CILi1EEESB_SB_EEEEENS5_IJNSA_ILi64EEENSA_ILi128EEESE_EEENS_10tfloat32_tENS5_IJlSB_lEEESH_SI_NS4_8TiledMMAINS4_8MMA_AtomIJNS4_17SM100_MMA_TF32_SSISH_SH_fLi64ELi128ELNS4_4UMMA5MajorE0ELSN_0ELNSM_7ScaleInE0ELSO_0EEEEEENS4_6LayoutISC_NS5_IJNSA_ILi0EEESS_SS_EEEEENS5_IJNS4_10UnderscoreESV_SV_EEEEENS4_13SM90_TMA_LOADENS4_14ComposedLayoutINS4_7SwizzleILi3ELi4ELi3EEENS4_18smem_ptr_flag_bitsILi32EEENSR_INS5_IJNSA_ILi8EEENSA_ILi32EEEEEENS5_IJS15_SB_EEEEEEEvNS4_8identityESY_S19_vS1A_EENS_8epilogue10collective18CollectiveEpilogueINS1C_23Sm100TmaWarpSpecializedILi4ELi2ELi16ELb1ELb0EEEJSG_NS5_IJNSR_ISE_SB_EENSR_IS15_SB_EEEEESH_SI_SH_SI_NS1C_6fusion15FusionCallbacksIS1G_NS1K_17LinearCombinationISH_fSH_fLNS_15FloatRoundStyleE2EEESG_S1J_JEEENS4_5SM1004TMEM4LOAD26SM100_TMEM_LOAD_16dp128b8xESY_S19_NS4_17SM75_U32x4_LDSM_NENS4_14SM90_TMA_STOREES19_NS4_17SM90_U32x4_STSM_NENS4_39AutoVectorizingCopyWithAssumedAlignmentILi128EEEEEEvvEEEEvNT_6ParamsE)
        /*0038*/ 	.word	0x00000000


	//----- nvinfo : EIATTR_MIN_STACK_SIZE
	.align		4
.L_27:
        /*003c*/ 	.byte	0x04, 0x12
        /*003e*/ 	.short	(.L_29 - .L_28)
	.align		4
.L_28:
        /*0040*/ 	.word	index@(_ZN7cutlass13device_kernelINS_4gemm6kernel13GemmUniversalIN4cute5tupleIJiiiiEEENS1_10collective13CollectiveMmaINS1_35MainloopSm100TmaUmmaWarpSpecializedILi4ELi2ELi4ENS5_IJNS4_1CILi1EEESB_SB_EEEEENS5_IJNSA_ILi64EEENSA_ILi128EEESE_EEENS_10tfloat32_tENS5_IJlSB_lEEESH_SI_NS4_8TiledMMAINS4_8MMA_AtomIJNS4_17SM100_MMA_TF32_SSISH_SH_fLi64ELi128ELNS4_4UMMA5MajorE0ELSN_0ELNSM_7ScaleInE0ELSO_0EEEEEENS4_6LayoutISC_NS5_IJNSA_ILi0EEESS_SS_EEEEENS5_IJNS4_10UnderscoreESV_SV_EEEEENS4_13SM90_TMA_LOADENS4_14ComposedLayoutINS4_7SwizzleILi3ELi4ELi3EEENS4_18smem_ptr_flag_bitsILi32EEENSR_INS5_IJNSA_ILi8EEENSA_ILi32EEEEEENS5_IJS15_SB_EEEEEEEvNS4_8identityESY_S19_vS1A_EENS_8epilogue10collective18CollectiveEpilogueINS1C_23Sm100TmaWarpSpecializedILi4ELi2ELi16ELb1ELb0EEEJSG_NS5_IJNSR_ISE_SB_EENSR_IS15_SB_EEEEESH_SI_SH_SI_NS1C_6fusion15FusionCallbacksIS1G_NS1K_17LinearCombinationISH_fSH_fLNS_15FloatRoundStyleE2EEESG_S1J_JEEENS4_5SM1004TMEM4LOAD26SM100_TMEM_LOAD_16dp128b8xESY_S19_NS4_17SM75_U32x4_LDSM_NENS4_14SM90_TMA_STOREES19_NS4_17SM90_U32x4_STSM_NENS4_39AutoVectorizingCopyWithAssumedAlignmentILi128EEEEEEvvEEEEvNT_6ParamsE)
        /*0044*/ 	.word	0x00000000
.L_29:


//--------------------- .nv.compat                --------------------------
	.section	.nv.compat,"",@"SHT_CUDA_COMPAT_INFO"
	.align	4
        /*0000*/ 	.byte	0x02, 0x09, 0x01, 0x00, 0x02, 0x02, 0x02, 0x00, 0x02, 0x05, 0x05, 0x00, 0x03, 0x07, 0x01, 0x01
        /*0010*/ 	.byte	0x02, 0x03, 0x01, 0x00, 0x02, 0x06, 0x01, 0x00, 0x04, 0x0b, 0x08, 0x00, 0x09, 0x00, 0x00, 0x00
        /*0020*/ 	.byte	0x00, 0x00, 0x00, 0x00


//--------------------- .nv.info._ZN7cutlass13device_kernelINS_4gemm6kernel13GemmUniversalIN4cute5tupleIJiiiiEEENS1_10collective13CollectiveMmaINS1_35MainloopSm100TmaUmmaWarpSpecializedILi4ELi2ELi4ENS5_IJNS4_1CILi1EEESB_SB_EEEEENS5_IJNSA_ILi64EEENSA_ILi128EEESE_EEENS_10tfloat32_tENS5_IJlSB_lEEESH_SI_NS4_8TiledMMAINS4_8MMA_AtomIJNS4_17SM100_MMA_TF32_SSISH_SH_fLi64ELi128ELNS4_4UMMA5MajorE0ELSN_0ELNSM_7ScaleInE0ELSO_0EEEEEENS4_6LayoutISC_NS5_IJNSA_ILi0EEESS_SS_EEEEENS5_IJNS4_10UnderscoreESV_SV_EEEEENS4_13SM90_TMA_LOADENS4_14ComposedLayoutINS4_7SwizzleILi3ELi4ELi3EEENS4_18smem_ptr_flag_bitsILi32EEENSR_INS5_IJNSA_ILi8EEENSA_ILi32EEEEEENS5_IJS15_SB_EEEEEEEvNS4_8identityESY_S19_vS1A_EENS_8epilogue10collective18CollectiveEpilogueINS1C_23Sm100TmaWarpSpecializedILi4ELi2ELi16ELb1ELb0EEEJSG_NS5_IJNSR_ISE_SB_EENSR_IS15_SB_EEEEESH_SI_SH_SI_NS1C_6fusion15FusionCallbacksIS1G_NS1K_17LinearCombinationISH_fSH_fLNS_15FloatRoundStyleE2EEESG_S1J_JEEENS4_5SM1004TMEM4LOAD26SM100_TMEM_LOAD_16dp128b8xESY_S19_NS4_17SM75_U32x4_LDSM_NENS4_14SM90_TMA_STOREES19_NS4_17SM90_U32x4_STSM_NENS4_39AutoVectorizingCopyWithAssumedAlignmentILi128EEEEEEvvEEEEvNT_6ParamsE --------------------------
	.section	.nv.info._ZN7cutlass13device_kernelINS_4gemm6kernel13GemmUniversalIN4cute5tupleIJiiiiEEENS1_10collective13CollectiveMmaINS1_35MainloopSm100TmaUmmaWarpSpecializedILi4ELi2ELi4ENS5_IJNS4_1CILi1EEESB_SB_EEEEENS5_IJNSA_ILi64EEENSA_ILi128EEESE_EEENS_10tfloat32_tENS5_IJlSB_lEEESH_SI_NS4_8TiledMMAINS4_8MMA_AtomIJNS4_17SM100_MMA_TF32_SSISH_SH_fLi64ELi128ELNS4_4UMMA5MajorE0ELSN_0ELNSM_7ScaleInE0ELSO_0EEEEEENS4_6LayoutISC_NS5_IJNSA_ILi0EEESS_SS_EEEEENS5_IJNS4_10UnderscoreESV_SV_EEEEENS4_13SM90_TMA_LOADENS4_14ComposedLayoutINS4_7SwizzleILi3ELi4ELi3EEENS4_18smem_ptr_flag_bitsILi32EEENSR_INS5_IJNSA_ILi8EEENSA_ILi32EEEEEENS5_IJS15_SB_EEEEEEEvNS4_8identityESY_S19_vS1A_EENS_8epilogue10collective18CollectiveEpilogueINS1C_23Sm100TmaWarpSpecializedILi4ELi2ELi16ELb1ELb0EEEJSG_NS5_IJNSR_ISE_SB_EENSR_IS15_SB_EEEEESH_SI_SH_SI_NS1C_6fusion15FusionCallbacksIS1G_NS1K_17LinearCombinationISH_fSH_fLNS_15FloatRoundStyleE2EEESG_S1J_JEEENS4_5SM1004TMEM4LOAD26SM100_TMEM_LOAD_16dp128b8xESY_S19_NS4_17SM75_U32x4_LDSM_NENS4_14SM90_TMA_STOREES19_NS4_17SM90_U32x4_STSM_NENS4_39AutoVectorizingCopyWithAssumedAlignmentILi128EEEEEEvvEEEEvNT_6ParamsE,"",@"SHT_CUDA_INFO"
	.sectionflags	@""
	.align	4


	//----- nvinfo : EIATTR_CUDA_API_VERSION
	.align		4
        /*0000*/ 	.byte	0x04, 0x37
        /*0002*/ 	.short	(.L_31 - .L_30)
.L_30:
        /*0004*/ 	.word	0x00000082


	//----- nvinfo : EIATTR_KPARAM_INFO
	.align		4
.L_31:
        /*0008*/ 	.byte	0x04, 0x17
        /*000a*/ 	.short	(.L_33 - .L_32)
.L_32:
        /*000c*/ 	.word	0x00000000
        /*0010*/ 	.short	0x0000
        /*0012*/ 	.short	0x0000
        /*0014*/ 	.byte	0x00, 0xf0, 0x01, 0x20


	//----- nvinfo : EIATTR_AT_ENTRY_FRAGMENTS
	.align		4
.L_33:
        /*0018*/ 	.byte	0x04, 0x4f
        /*001a*/ 	.short	(.L_35 - .L_34)


	//   ....[0]....
.L_34:
        /*001c*/ 	.word	0x00000006


	//----- nvinfo : EIATTR_RESERVED_SMEM_USED
	.align		4
.L_35:
        /*0020*/ 	.byte	0x01, 0x41
	.zero		2


	//----- nvinfo : EIATTR_SPARSE_MMA_MASK
	.align		4
        /*0024*/ 	.byte	0x03, 0x50
        /*0026*/ 	.short	0x0000


	//----- nvinfo : EIATTR_TCGEN05_1CTA_USED
	.align		4
        /*0028*/ 	.byte	0x01, 0x51
	.zero		2


	//----- nvinfo : EIATTR_MAXREG_COUNT
	.align		4
        /*002c*/ 	.byte	0x03, 0x1b
        /*002e*/ 	.short	0x00ff


	//----- nvinfo : EIATTR_NUM_BARRIERS
	.align		4
        /*0030*/ 	.byte	0x02, 0x4c
        /*0032*/ 	.byte	0x07
	.zero		1


	//----- nvinfo : EIATTR_EXTERNS
	.align		4
        /*0034*/ 	.byte	0x04, 0x0f
        /*0036*/ 	.short	(.L_37 - .L_36)


	//   ....[0]....
	.align		4
.L_36:
        /*0038*/ 	.word	index@(__assertfail)


	//----- nvinfo : EIATTR_MERCURY_ISA_VERSION
	.align		4
.L_37:
        /*003c*/ 	.byte	0x03, 0x5f
        /*003e*/ 	.short	0x0101


	//----- nvinfo : EIATTR_INT_WARP_WIDE_INSTR_OFFSETS
	.align		4
        /*0040*/ 	.byte	0x04, 0x31
        /*0042*/ 	.short	(.L_39 - .L_38)


	//   ....[0]....
.L_38:
        /*0044*/ 	.word	0x00001f40


	//   ....[1]....
        /*0048*/ 	.word	0x00003ba0


	//   ....[2]....
        /*004c*/ 	.word	0x00003bd0


	//   ....[3]....
        /*0050*/ 	.word	0x00003c20


	//   ....[4]....
        /*0054*/ 	.word	0x00004530


	//   ....[5]....
        /*0058*/ 	.word	0x00004590


	//   ....[6]....
        /*005c*/ 	.word	0x00004670


	//   ....[7]....
        /*0060*/ 	.word	0x000046e0


	//   ....[8]....
        /*0064*/ 	.word	0x000047f0


	//   ....[9]....
        /*0068*/ 	.word	0x00004880


	//   ....[10]....
        /*006c*/ 	.word	0x00004a50


	//   ....[11]....
        /*0070*/ 	.word	0x00004bb0


	//----- nvinfo : EIATTR_COOP_GROUP_MASK_REGIDS
	.align		4
.L_39:
        /*0074*/ 	.byte	0x04, 0x29
        /*0076*/ 	.short	(.L_41 - .L_40)


	//   ....[0]....
.L_40:
        /*0078*/ 	.word	0xffffffff


	//   ....[1]....
        /*007c*/ 	.word	0xffffffff


	//   ....[2]....
        /*0080*/ 	.word	0xffffffff


	//   ....[3]....
        /*0084*/ 	.word	0xffffffff


	//   ....[4]....
        /*0088*/ 	.word	0xffffffff


	//   ....[5]....
        /*008c*/ 	.word	0xffffffff


	//   ....[6]....
        /*0090*/ 	.word	0xffffffff


	//   ....[7]....
        /*0094*/ 	.word	0xffffffff


	//   ....[8]....
        /*0098*/ 	.word	0xffffffff


	//   ....[9]....
        /*009c*/ 	.word	0xffffffff


	//   ....[10]....
        /*00a0*/ 	.word	0xffffffff


	//   ....[11]....
        /*00a4*/ 	.word	0xffffffff


	//   ....[12]....
        /*00a8*/ 	.word	0xffffffff


	//----- nvinfo : EIATTR_COOP_GROUP_INSTR_OFFSETS
	.align		4
.L_41:
        /*00ac*/ 	.byte	0x04, 0x28
        /*00ae*/ 	.short	(.L_43 - .L_42)


	//   ....[0]....
.L_42:
        /*00b0*/ 	.word	0x00000090


	//   ....[1]....
        /*00b4*/ 	.word	0x000004d0


	//   ....[2]....
        /*00b8*/ 	.word	0x00000640


	//   ....[3]....
        /*00bc*/ 	.word	0x000007e0


	//   ....[4]....
        /*00c0*/ 	.word	0x000008e0


	//   ....[5]....
        /*00c4*/ 	.word	0x00000a50


	//   ....[6]....
        /*00c8*/ 	.word	0x00000bf0


	//   ....[7]....
        /*00cc*/ 	.word	0x00001e20


	//   ....[8]....
        /*00d0*/ 	.word	0x00002c00


	//   ....[9]....
        /*00d4*/ 	.word	0x00002e10


	//   ....[10]....
        /*00d8*/ 	.word	0x00002e40


	//   ....[11]....
        /*00dc*/ 	.word	0x00003a90


	//   ....[12]....
        /*00e0*/ 	.word	0x00003cc0


	//----- nvinfo : EIATTR_VRC_CTA_INIT_COUNT
	.align		4
.L_43:
        /*00e4*/ 	.byte	0x02, 0x4a
        /*00e6*/ 	.byte	0x80
	.zero		1


	//----- nvinfo : EIATTR_SYSCALL_OFFSETS
	.align		4
        /*00e8*/ 	.byte	0x04, 0x46
        /*00ea*/ 	.short	(.L_45 - .L_44)


	//   ....[0]....
.L_44:
        /*00ec*/ 	.word	0x00005670


	//   ....[1]....
        /*00f0*/ 	.word	0x00005760


	//   ....[2]....
        /*00f4*/ 	.word	0x00005f90


	//   ....[3]....
        /*00f8*/ 	.word	0x00006950


	//   ....[4]....
        /*00fc*/ 	.word	0x000072b0


	//   ....[5]....
        /*0100*/ 	.word	0x00007c10


	//----- nvinfo : EIATTR_MBARRIER_INSTR_OFFSETS
	.align		4
.L_45:
        /*0104*/ 	.byte	0x04, 0x39
        /*0106*/ 	.short	(.L_47 - .L_46)


	//   ....[0]....
.L_46:
        /*0108*/ 	.word	0x000005b0
        /*010c*/ 	.word	0x000000ff
        /*0110*/ 	.word	0x00000000
        /*0114*/ 	.short	0x0100
        /*0116*/ 	.byte	0x05
	.zero		1


	//   ....[1]....
        /*0118*/ 	.word	0x000005c0
        /*011c*/ 	.word	0x000000ff
        /*0120*/ 	.word	0x00000020
        /*0124*/ 	.short	0x0100
        /*0126*/ 	.byte	0x05
	.zero		1


	//   ....[2]....
        /*0128*/ 	.word	0x000005d0
        /*012c*/ 	.word	0x000000ff
        /*0130*/ 	.word	0x00000008
        /*0134*/ 	.short	0x0100
        /*0136*/ 	.byte	0x05
	.zero		1


	//   ....[3]....
        /*0138*/ 	.word	0x000005e0
        /*013c*/ 	.word	0x000000ff
        /*0140*/ 	.word	0x00000028
        /*0144*/ 	.short	0x0100
        /*0146*/ 	.byte	0x05
	.zero		1


	//   ....[4]....
        /*0148*/ 	.word	0x000005f0
        /*014c*/ 	.word	0x000000ff
        /*0150*/ 	.word	0x00000010
        /*0154*/ 	.short	0x0100
        /*0156*/ 	.byte	0x05
	.zero		1


	//   ....[5]....
        /*0158*/ 	.word	0x00000600
        /*015c*/ 	.word	0x000000ff
        /*0160*/ 	.word	0x00000030
        /*0164*/ 	.short	0x0100
        /*0166*/ 	.byte	0x05
	.zero		1


	//   ....[6]....
        /*0168*/ 	.word	0x00000610
        /*016c*/ 	.word	0x000000ff
        /*0170*/ 	.word	0x00000018
        /*0174*/ 	.short	0x0100
        /*0176*/ 	.byte	0x05
	.zero		1


	//   ....[7]....
        /*0178*/ 	.word	0x00000620
        /*017c*/ 	.word	0x000000ff
        /*0180*/ 	.word	0x00000038
        /*0184*/ 	.short	0x0100
        /*0186*/ 	.byte	0x05
	.zero		1


	//   ....[8]....
        /*0188*/ 	.word	0x00000750
        /*018c*/ 	.word	0x000000ff
        /*0190*/ 	.word	0x00000040
        /*0194*/ 	.short	0x0100
        /*0196*/ 	.byte	0x07
	.zero		1


	//   ....[9]....
        /*0198*/ 	.word	0x00000760
        /*019c*/ 	.word	0x000000ff
        /*01a0*/ 	.word	0x00000060
        /*01a4*/ 	.short	0x0100
        /*01a6*/ 	.byte	0x07
	.zero		1


	//   ....[10]....
        /*01a8*/ 	.word	0x00000770
        /*01ac*/ 	.word	0x000000ff
        /*01b0*/ 	.word	0x00000048
        /*01b4*/ 	.short	0x0100
        /*01b6*/ 	.byte	0x07
	.zero		1


	//   ....[11]....
        /*01b8*/ 	.word	0x00000780
        /*01bc*/ 	.word	0x000000ff
        /*01c0*/ 	.word	0x00000068
        /*01c4*/ 	.short	0x0100
        /*01c6*/ 	.byte	0x07
	.zero		1


	//   ....[12]....
        /*01c8*/ 	.word	0x00000790
        /*01cc*/ 	.word	0x000000ff
        /*01d0*/ 	.word	0x00000050
        /*01d4*/ 	.short	0x0100
        /*01d6*/ 	.byte	0x07
	.zero		1


	//   ....[13]....
        /*01d8*/ 	.word	0x000007a0
        /*01dc*/ 	.word	0x000000ff
        /*01e0*/ 	.word	0x00000070
        /*01e4*/ 	.short	0x0100
        /*01e6*/ 	.byte	0x07
	.zero		1


	//   ....[14]....
        /*01e8*/ 	.word	0x000007b0
        /*01ec*/ 	.word	0x000000ff
        /*01f0*/ 	.word	0x00000058
        /*01f4*/ 	.short	0x0100
        /*01f6*/ 	.byte	0x07
	.zero		1


	//   ....[15]....
        /*01f8*/ 	.word	0x000007c0
        /*01fc*/ 	.word	0x000000ff
        /*0200*/ 	.word	0x00000078
        /*0204*/ 	.short	0x0100
        /*0206*/ 	.byte	0x07
	.zero		1


	//   ....[16]....
        /*0208*/ 	.word	0x000008b0
        /*020c*/ 	.word	0x000000ff
        /*0210*/ 	.word	0x00000080
        /*0214*/ 	.short	0x0100
        /*0216*/ 	.byte	0x05
	.zero		1


	//   ....[17]....
        /*0218*/ 	.word	0x000008c0
        /*021c*/ 	.word	0x000000ff
        /*0220*/ 	.word	0x00000088
        /*0224*/ 	.short	0x0100
        /*0226*/ 	.byte	0x05
	.zero		1


	//   ....[18]....
        /*0228*/ 	.word	0x00000a00
        /*022c*/ 	.word	0x000000ff
        /*0230*/ 	.word	0x00000090
        /*0234*/ 	.short	0x0100
        /*0236*/ 	.byte	0x05
	.zero		1


	//   ....[19]....
        /*0238*/ 	.word	0x00000a10
        /*023c*/ 	.word	0x000000ff
        /*0240*/ 	.word	0x000000a0
        /*0244*/ 	.short	0x0100
        /*0246*/ 	.byte	0x05
	.zero		1


	//   ....[20]....
        /*0248*/ 	.word	0x00000a20
        /*024c*/ 	.word	0x000000ff
        /*0250*/ 	.word	0x00000098
        /*0254*/ 	.short	0x0100
        /*0256*/ 	.byte	0x05
	.zero		1


	//   ....[21]....
        /*0258*/ 	.word	0x00000a30
        /*025c*/ 	.word	0x000000ff
        /*0260*/ 	.word	0x000000a8
        /*0264*/ 	.short	0x0100
        /*0266*/ 	.byte	0x05
	.zero		1


	//   ....[22]....
        /*0268*/ 	.word	0x00000b60
        /*026c*/ 	.word	0x000000ff
        /*0270*/ 	.word	0x000000b0
        /*0274*/ 	.short	0x0100
        /*0276*/ 	.byte	0x07
	.zero		1


	//   ....[23]....
        /*0278*/ 	.word	0x00000b70
        /*027c*/ 	.word	0x000000ff
        /*0280*/ 	.word	0x000000d0
        /*0284*/ 	.short	0x0100
        /*0286*/ 	.byte	0x07
	.zero		1


	//   ....[24]....
        /*0288*/ 	.word	0x00000b80
        /*028c*/ 	.word	0x000000ff
        /*0290*/ 	.word	0x000000b8
        /*0294*/ 	.short	0x0100
        /*0296*/ 	.byte	0x07
	.zero		1


	//   ....[25]....
        /*0298*/ 	.word	0x00000b90
        /*029c*/ 	.word	0x000000ff
        /*02a0*/ 	.word	0x000000d8
        /*02a4*/ 	.short	0x0100
        /*02a6*/ 	.byte	0x07
	.zero		1


	//   ....[26]....
        /*02a8*/ 	.word	0x00000ba0
        /*02ac*/ 	.word	0x000000ff
        /*02b0*/ 	.word	0x000000c0
        /*02b4*/ 	.short	0x0100
        /*02b6*/ 	.byte	0x07
	.zero		1


	//   ....[27]....
        /*02b8*/ 	.word	0x00000bb0
        /*02bc*/ 	.word	0x000000ff
        /*02c0*/ 	.word	0x000000e0
        /*02c4*/ 	.short	0x0100
        /*02c6*/ 	.byte	0x07
	.zero		1


	//   ....[28]....
        /*02c8*/ 	.word	0x00000bc0
        /*02cc*/ 	.word	0x000000ff
        /*02d0*/ 	.word	0x000000c8
        /*02d4*/ 	.short	0x0100
        /*02d6*/ 	.byte	0x07
	.zero		1


	//   ....[29]....
        /*02d8*/ 	.word	0x00000bd0
        /*02dc*/ 	.word	0x000000ff
        /*02e0*/ 	.word	0x000000e8
        /*02e4*/ 	.short	0x0100
        /*02e6*/ 	.byte	0x07
	.zero		1


	//   ....[30]....
        /*02e8*/ 	.word	0x00000cc0
        /*02ec*/ 	.word	0x000000ff
        /*02f0*/ 	.word	0x000000f0
        /*02f4*/ 	.short	0x0100
        /*02f6*/ 	.byte	0x05
	.zero		1


	//   ....[31]....
        /*02f8*/ 	.word	0x00000cd0
        /*02fc*/ 	.word	0x000000ff
        /*0300*/ 	.word	0x00000100
        /*0304*/ 	.short	0x0100
        /*0306*/ 	.byte	0x05
	.zero		1


	//   ....[32]....
        /*0308*/ 	.word	0x00000ce0
        /*030c*/ 	.word	0x000000ff
        /*0310*/ 	.word	0x000000f8
        /*0314*/ 	.short	0x0100
        /*0316*/ 	.byte	0x05
	.zero		1


	//   ....[33]....
        /*0318*/ 	.word	0x00000cf0
        /*031c*/ 	.word	0x000000ff
        /*0320*/ 	.word	0x00000108
        /*0324*/ 	.short	0x0100
        /*0326*/ 	.byte	0x05
	.zero		1


	//   ....[34]....
        /*0328*/ 	.word	0x000015c0
        /*032c*/ 	.word	0x00000002
        /*0330*/ 	.word	0x00000100
        /*0334*/ 	.short	0x010a
        /*0336*/ 	.byte	0xff
	.zero		1


	//   ....[35]....
        /*0338*/ 	.word	0x000015f0
        /*033c*/ 	.word	0x00000002
        /*0340*/ 	.word	0x000000f0
        /*0344*/ 	.short	0x0101
        /*0346*/ 	.byte	0xff
	.zero		1


	//   ....[36]....
        /*0348*/ 	.word	0x000016c0
        /*034c*/ 	.word	0x000000ff
        /*0350*/ 	.word	0x00000020
        /*0354*/ 	.short	0x010a
        /*0356*/ 	.byte	0x08
	.zero		1


	//   ....[37]....
        /*0358*/ 	.word	0x00001760
        /*035c*/ 	.word	0x000000ff
        /*0360*/ 	.word	0x00000020
        /*0364*/ 	.short	0x010a
        /*0366*/ 	.byte	0x21
	.zero		1


	//   ....[38]....
        /*0368*/ 	.word	0x000018b0
        /*036c*/ 	.word	0x000000ff
        /*0370*/ 	.word	0x00000020
        /*0374*/ 	.short	0x010a
        /*0376*/ 	.byte	0x08
	.zero		1


	//   ....[39]....
        /*0378*/ 	.word	0x00001a80
        /*037c*/ 	.word	0x000000ff
        /*0380*/ 	.word	0x00000088
        /*0384*/ 	.short	0x0101
        /*0386*/ 	.byte	0x04
	.zero		1


	//   ....[40]....
        /*0388*/ 	.word	0x00001aa0
        /*038c*/ 	.word	0x000000ff
        /*0390*/ 	.word	0x00000020
        /*0394*/ 	.short	0x010a
        /*0396*/ 	.byte	0x08
	.zero		1


	//   ....[41]....
        /*0398*/ 	.word	0x00001b20
        /*039c*/ 	.word	0x000000ff
        /*03a0*/ 	.word	0x00000020
        /*03a4*/ 	.short	0x010a
        /*03a6*/ 	.byte	0x21
	.zero		1


	//   ....[42]....
        /*03a8*/ 	.word	0x00001c70
        /*03ac*/ 	.word	0x000000ff
        /*03b0*/ 	.word	0x00000020
        /*03b4*/ 	.short	0x010a
        /*03b6*/ 	.byte	0x08
	.zero		1


	//   ....[43]....
        /*03b8*/ 	.word	0x00001e50
        /*03bc*/ 	.word	0x00000002
        /*03c0*/ 	.word	0x00000090
        /*03c4*/ 	.short	0x010a
        /*03c6*/ 	.byte	0xff
	.zero		1


	//   ....[44]....
        /*03c8*/ 	.word	0x00001f10
        /*03cc*/ 	.word	0x00000002
        /*03d0*/ 	.word	0x00000000
        /*03d4*/ 	.short	0x0101
        /*03d6*/ 	.byte	0xff
	.zero		1


	//   ....[45]....
        /*03d8*/ 	.word	0x00002470
        /*03dc*/ 	.word	0x000000ff
        /*03e0*/ 	.word	0x00000000
        /*03e4*/ 	.short	0x010a
        /*03e6*/ 	.byte	0x05
	.zero		1


	//   ....[46]....
        /*03e8*/ 	.word	0x00002500
        /*03ec*/ 	.word	0x000000ff
        /*03f0*/ 	.word	0x00000000
        /*03f4*/ 	.short	0x010a
        /*03f6*/ 	.byte	0x05
	.zero		1


	//   ....[47]....
        /*03f8*/ 	.word	0x00002590
        /*03fc*/ 	.word	0x000000ff
        /*0400*/ 	.word	0x00000000
        /*0404*/ 	.short	0x010a
        /*0406*/ 	.byte	0x05
	.zero		1


	//   ....[48]....
        /*0408*/ 	.word	0x00002630
        /*040c*/ 	.word	0x00000000
        /*0410*/ 	.word	0x00000000
        /*0414*/ 	.short	0x010a
        /*0416*/ 	.byte	0xff
	.zero		1


	//   ....[49]....
        /*0418*/ 	.word	0x00002750
        /*041c*/ 	.word	0x00000000
        /*0420*/ 	.word	0x000000f0
        /*0424*/ 	.short	0x010a
        /*0426*/ 	.byte	0xff
	.zero		1


	//   ....[50]....
        /*0428*/ 	.word	0x000027c0
        /*042c*/ 	.word	0x00000000
        /*0430*/ 	.word	0x00000000
        /*0434*/ 	.short	0x0101
        /*0436*/ 	.byte	0xff
	.zero		1


	//   ....[51]....
        /*0438*/ 	.word	0x000027e0
        /*043c*/ 	.word	0x000000ff
        /*0440*/ 	.word	0x000000a0
        /*0444*/ 	.short	0x010a
        /*0446*/ 	.byte	0x05
	.zero		1


	//   ....[52]....
        /*0448*/ 	.word	0x00002900
        /*044c*/ 	.word	0x00000000
        /*0450*/ 	.word	0x00000090
        /*0454*/ 	.short	0x010a
        /*0456*/ 	.byte	0xff
	.zero		1


	//   ....[53]....
        /*0458*/ 	.word	0x00002a00
        /*045c*/ 	.word	0x00000000
        /*0460*/ 	.word	0x00000000
        /*0464*/ 	.short	0x0101
        /*0466*/ 	.byte	0xff
	.zero		1


	//   ....[54]....
        /*0468*/ 	.word	0x00002a90
        /*046c*/ 	.word	0x000000ff
        /*0470*/ 	.word	0x000000a0
        /*0474*/ 	.short	0x0106
        /*0476*/ 	.byte	0x05
	.zero		1


	//   ....[55]....
        /*0478*/ 	.word	0x00002ab0
        /*047c*/ 	.word	0x000000ff
        /*0480*/ 	.word	0x000000a0
        /*0484*/ 	.short	0x010a
        /*0486*/ 	.byte	0x05
	.zero		1


	//   ....[56]....
        /*0488*/ 	.word	0x00002b40
        /*048c*/ 	.word	0x000000ff
        /*0490*/ 	.word	0x000000a0
        /*0494*/ 	.short	0x0106
        /*0496*/ 	.byte	0x04
	.zero		1


	//   ....[57]....
        /*0498*/ 	.word	0x00002b80
        /*049c*/ 	.word	0x00000000
        /*04a0*/ 	.word	0x000000a0
        /*04a4*/ 	.short	0x010a
        /*04a6*/ 	.byte	0xff
	.zero		1


	//   ....[58]....
        /*04a8*/ 	.word	0x00003140
        /*04ac*/ 	.word	0x00000000
        /*04b0*/ 	.word	0x00000090
        /*04b4*/ 	.short	0x010a
        /*04b6*/ 	.byte	0xff
	.zero		1


	//   ....[59]....
        /*04b8*/ 	.word	0x00003250
        /*04bc*/ 	.word	0x00000003
        /*04c0*/ 	.word	0x00000000
        /*04c4*/ 	.short	0x0101
        /*04c6*/ 	.byte	0xff
	.zero		1


	//   ....[60]....
        /*04c8*/ 	.word	0x00003260
        /*04cc*/ 	.word	0x000000ff
        /*04d0*/ 	.word	0x00000000
        /*04d4*/ 	.short	0x010a
        /*04d6*/ 	.byte	0x07
	.zero		1


	//   ....[61]....
        /*04d8*/ 	.word	0x000032e0
        /*04dc*/ 	.word	0x000000ff
        /*04e0*/ 	.word	0x000000d0
        /*04e4*/ 	.short	0x010a
        /*04e6*/ 	.byte	0x06
	.zero		1


	//   ....[62]....
        /*04e8*/ 	.word	0x000033b0
        /*04ec*/ 	.word	0x000000ff
        /*04f0*/ 	.word	0x00000000
        /*04f4*/ 	.short	0x010a
        /*04f6*/ 	.byte	0x0b
	.zero		1


	//   ....[63]....
        /*04f8*/ 	.word	0x000034e0
        /*04fc*/ 	.word	0x000000ff
        /*0500*/ 	.word	0x00000000
        /*0504*/ 	.short	0x010a
        /*0506*/ 	.byte	0x22
	.zero		1


	//   ....[64]....
        /*0508*/ 	.word	0x000038c0
        /*050c*/ 	.word	0x000000ff
        /*0510*/ 	.word	0x00000000
        /*0514*/ 	.short	0x010a
        /*0516*/ 	.byte	0x06
	.zero		1


	//   ....[65]....
        /*0518*/ 	.word	0x00003950
        /*051c*/ 	.word	0x000000ff
        /*0520*/ 	.word	0x00000000
        /*0524*/ 	.short	0x010a
        /*0526*/ 	.byte	0x06
	.zero		1


	//   ....[66]....
        /*0528*/ 	.word	0x000039e0
        /*052c*/ 	.word	0x000000ff
        /*0530*/ 	.word	0x00000000
        /*0534*/ 	.short	0x010a
        /*0536*/ 	.byte	0x06
	.zero		1


	//   ....[67]....
        /*0538*/ 	.word	0x00003a70
        /*053c*/ 	.word	0x000000ff
        /*0540*/ 	.word	0x00000000
        /*0544*/ 	.short	0x010a
        /*0546*/ 	.byte	0x07
	.zero		1


	//   ....[68]....
        /*0548*/ 	.word	0x00003ee0
        /*054c*/ 	.word	0x00000000
        /*0550*/ 	.word	0x00000090
        /*0554*/ 	.short	0x010a
        /*0556*/ 	.byte	0xff
	.zero		1


	//   ....[69]....
        /*0558*/ 	.word	0x00003fa0
        /*055c*/ 	.word	0x00000000
        /*0560*/ 	.word	0x00000000
        /*0564*/ 	.short	0x0101
        /*0566*/ 	.byte	0xff
	.zero		1


	//   ....[70]....
        /*0568*/ 	.word	0x000042c0
        /*056c*/ 	.word	0x000000ff
        /*0570*/ 	.word	0x00000088
        /*0574*/ 	.short	0x010a
        /*0576*/ 	.byte	0x07
	.zero		1


	//   ....[71]....
        /*0578*/ 	.word	0x000044b0
        /*057c*/ 	.word	0x000000ff
        /*0580*/ 	.word	0x00000060
        /*0584*/ 	.short	0x010a
        /*0586*/ 	.byte	0x07
	.zero		1


	//   ....[72]....
        /*0588*/ 	.word	0x00004620
        /*058c*/ 	.word	0x000000ff
        /*0590*/ 	.word	0x00000040
        /*0594*/ 	.short	0x010b
        /*0596*/ 	.byte	0x07
	.zero		1


	//   ....[73]....
        /*0598*/ 	.word	0x00004630
        /*059c*/ 	.word	0x000000ff
        /*05a0*/ 	.word	0x00000000
        /*05a4*/ 	.short	0x0101
        /*05a6*/ 	.byte	0x08
	.zero		1


	//   ....[74]....
        /*05a8*/ 	.word	0x00004640
        /*05ac*/ 	.word	0x000000ff
        /*05b0*/ 	.word	0x00000068
        /*05b4*/ 	.short	0x010a
        /*05b6*/ 	.byte	0x07
	.zero		1


	//   ....[75]....
        /*05b8*/ 	.word	0x00004790
        /*05bc*/ 	.word	0x000000ff
        /*05c0*/ 	.word	0x00000048
        /*05c4*/ 	.short	0x010b
        /*05c6*/ 	.byte	0x07
	.zero		1


	//   ....[76]....
        /*05c8*/ 	.word	0x000047a0
        /*05cc*/ 	.word	0x000000ff
        /*05d0*/ 	.word	0x00000000
        /*05d4*/ 	.short	0x0101
        /*05d6*/ 	.byte	0x08
	.zero		1


	//   ....[77]....
        /*05d8*/ 	.word	0x000047b0
        /*05dc*/ 	.word	0x000000ff
        /*05e0*/ 	.word	0x00000070
        /*05e4*/ 	.short	0x010a
        /*05e6*/ 	.byte	0x07
	.zero		1


	//   ....[78]....
        /*05e8*/ 	.word	0x00004930
        /*05ec*/ 	.word	0x000000ff
        /*05f0*/ 	.word	0x00000050
        /*05f4*/ 	.short	0x010b
        /*05f6*/ 	.byte	0x07
	.zero		1


	//   ....[79]....
        /*05f8*/ 	.word	0x00004970
        /*05fc*/ 	.word	0x000000ff
        /*0600*/ 	.word	0x00000000
        /*0604*/ 	.short	0x0101
        /*0606*/ 	.byte	0x08
	.zero		1


	//   ....[80]....
        /*0608*/ 	.word	0x000049b0
        /*060c*/ 	.word	0x000000ff
        /*0610*/ 	.word	0x00000078
        /*0614*/ 	.short	0x010a
        /*0616*/ 	.byte	0x07
	.zero		1


	//   ....[81]....
        /*0618*/ 	.word	0x00004bf0
        /*061c*/ 	.word	0x000000ff
        /*0620*/ 	.word	0x00000058
        /*0624*/ 	.short	0x010b
        /*0626*/ 	.byte	0x07
	.zero		1


	//   ....[82]....
        /*0628*/ 	.word	0x00004c10
        /*062c*/ 	.word	0x000000ff
        /*0630*/ 	.word	0x00000000
        /*0634*/ 	.short	0x0101
        /*0636*/ 	.byte	0x0d
	.zero		1


	//   ....[83]....
        /*0638*/ 	.word	0x00004c40
        /*063c*/ 	.word	0x000000ff
        /*0640*/ 	.word	0x00000060
        /*0644*/ 	.short	0x010a
        /*0646*/ 	.byte	0x07
	.zero		1


	//   ....[84]....
        /*0648*/ 	.word	0x00004c60
        /*064c*/ 	.word	0x000000ff
        /*0650*/ 	.word	0x00000068
        /*0654*/ 	.short	0x010a
        /*0656*/ 	.byte	0x07
	.zero		1


	//   ....[85]....
        /*0658*/ 	.word	0x00004c80
        /*065c*/ 	.word	0x000000ff
        /*0660*/ 	.word	0x00000070
        /*0664*/ 	.short	0x010a
        /*0666*/ 	.byte	0x07
	.zero		1


	//   ....[86]....
        /*0668*/ 	.word	0x00004cc0
        /*066c*/ 	.word	0x00000000
        /*0670*/ 	.word	0x00000078
        /*0674*/ 	.short	0x010a
        /*0676*/ 	.byte	0xff
	.zero		1


	//   ....[87]....
        /*0678*/ 	.word	0x00005030
        /*067c*/ 	.word	0x00000000
        /*0680*/ 	.word	0x00000090
        /*0684*/ 	.short	0x010a
        /*0686*/ 	.byte	0xff
	.zero		1


	//   ....[88]....
        /*0688*/ 	.word	0x00005140
        /*068c*/ 	.word	0x00000000
        /*0690*/ 	.word	0x00000000
        /*0694*/ 	.short	0x0101
        /*0696*/ 	.byte	0xff
	.zero		1


	//   ....[89]....
        /*0698*/ 	.word	0x00005bc0
        /*069c*/ 	.word	0x000000ff
        /*06a0*/ 	.word	0x00000040
        /*06a4*/ 	.short	0x010a
        /*06a6*/ 	.byte	0x30
	.zero		1


	//   ....[90]....
        /*06a8*/ 	.word	0x00005c00
        /*06ac*/ 	.word	0x00000054
        /*06b0*/ 	.word	0x000000b0
        /*06b4*/ 	.short	0x010a
        /*06b6*/ 	.byte	0xff
	.zero		1


	//   ....[91]....
        /*06b8*/ 	.word	0x00005d70
        /*06bc*/ 	.word	0x000000ff
        /*06c0*/ 	.word	0x00000040
        /*06c4*/ 	.short	0x010a
        /*06c6*/ 	.byte	0x30
	.zero		1


	//   ....[92]....
        /*06c8*/ 	.word	0x00005e70
        /*06cc*/ 	.word	0x00000054
        /*06d0*/ 	.word	0x000000b0
        /*06d4*/ 	.short	0x010a
        /*06d6*/ 	.byte	0xff
	.zero		1


	//   ....[93]....
        /*06d8*/ 	.word	0x00006670
        /*06dc*/ 	.word	0x00000000
        /*06e0*/ 	.word	0x00000000
        /*06e4*/ 	.short	0x0101
        /*06e6*/ 	.byte	0xff
	.zero		1


	//   ....[94]....
        /*06e8*/ 	.word	0x00006680
        /*06ec*/ 	.word	0x00000002
        /*06f0*/ 	.word	0x00000040
        /*06f4*/ 	.short	0x010a
        /*06f6*/ 	.byte	0xff
	.zero		1


	//   ....[95]....
        /*06f8*/ 	.word	0x00006750
        /*06fc*/ 	.word	0x00000002
        /*0700*/ 	.word	0x00000040
        /*0704*/ 	.short	0x010a
        /*0706*/ 	.byte	0xff
	.zero		1


	//   ....[96]....
        /*0708*/ 	.word	0x00006fd0
        /*070c*/ 	.word	0x00000015
        /*0710*/ 	.word	0x00000000
        /*0714*/ 	.short	0x0101
        /*0716*/ 	.byte	0xff
	.zero		1


	//   ....[97]....
        /*0718*/ 	.word	0x00006ff0
        /*071c*/ 	.word	0x00000000
        /*0720*/ 	.word	0x00000040
        /*0724*/ 	.short	0x010a
        /*0726*/ 	.byte	0xff
	.zero		1


	//   ....[98]....
        /*0728*/ 	.word	0x000070b0
        /*072c*/ 	.word	0x00000000
        /*0730*/ 	.word	0x00000040
        /*0734*/ 	.short	0x010a
        /*0736*/ 	.byte	0xff
	.zero		1


	//   ....[99]....
        /*0738*/ 	.word	0x00007930
        /*073c*/ 	.word	0x00000015
        /*0740*/ 	.word	0x00000000
        /*0744*/ 	.short	0x0101
        /*0746*/ 	.byte	0xff
	.zero		1


	//   ....[100]....
        /*0748*/ 	.word	0x00007950
        /*074c*/ 	.word	0x00000002
        /*0750*/ 	.word	0x00000040
        /*0754*/ 	.short	0x010a
        /*0756*/ 	.byte	0xff
	.zero		1


	//   ....[101]....
        /*0758*/ 	.word	0x00007a10
        /*075c*/ 	.word	0x00000002
        /*0760*/ 	.word	0x00000040
        /*0764*/ 	.short	0x010a
        /*0766*/ 	.byte	0xff
	.zero		1


	//   ....[102]....
        /*0768*/ 	.word	0x00007d80
        /*076c*/ 	.word	0x000000ff
        /*0770*/ 	.word	0x00000000
        /*0774*/ 	.short	0x0101
        /*0776*/ 	.byte	0x05
	.zero		1


	//   ....[103]....
        /*0778*/ 	.word	0x000082f0
        /*077c*/ 	.word	0x00000000
        /*0780*/ 	.word	0x00000000
        /*0784*/ 	.short	0x0101
        /*0786*/ 	.byte	0xff
	.zero		1


	//   ....[104]....
        /*0788*/ 	.word	0x00008560
        /*078c*/ 	.word	0x000000ff
        /*0790*/ 	.word	0x00000000
        /*0794*/ 	.short	0x0101
        /*0796*/ 	.byte	0x04
	.zero		1


	//   ....[105]....
        /*0798*/ 	.word	0x00008580
        /*079c*/ 	.word	0x00000002
        /*07a0*/ 	.word	0x00000100
        /*07a4*/ 	.short	0x010a
        /*07a6*/ 	.byte	0xff
	.zero		1


	//   ....[106]....
        /*07a8*/ 	.word	0x000085e0
        /*07ac*/ 	.word	0x00000002
        /*07b0*/ 	.word	0x00000020
        /*07b4*/ 	.short	0x010a
        /*07b6*/ 	.byte	0xff
	.zero		1


	//   ....[107]....
        /*07b8*/ 	.word	0x00008640
        /*07bc*/ 	.word	0x00000002
        /*07c0*/ 	.word	0x00000020
        /*07c4*/ 	.short	0x010a
        /*07c6*/ 	.byte	0xff
	.zero		1


	//   ....[108]....
        /*07c8*/ 	.word	0x00008690
        /*07cc*/ 	.word	0x00000002
        /*07d0*/ 	.word	0x00000090
        /*07d4*/ 	.short	0x010a
        /*07d6*/ 	.byte	0xff
	.zero		1


	//   ....[109]....
        /*07d8*/ 	.word	0x000086f0
        /*07dc*/ 	.word	0x00000000
        /*07e0*/ 	.word	0x00000000
        /*07e4*/ 	.short	0x010a
        /*07e6*/ 	.byte	0xff
	.zero		1


	//   ....[110]....
        /*07e8*/ 	.word	0x00008750
        /*07ec*/ 	.word	0x00000000
        /*07f0*/ 	.word	0x00000000
        /*07f4*/ 	.short	0x010a
        /*07f6*/ 	.byte	0xff
	.zero		1


	//   ....[111]....
        /*07f8*/ 	.word	0x000087b0
        /*07fc*/ 	.word	0x00000000
        /*0800*/ 	.word	0x00000000
        /*0804*/ 	.short	0x010a
        /*0806*/ 	.byte	0xff
	.zero		1


	//   ....[112]....
        /*0808*/ 	.word	0x00008800
        /*080c*/ 	.word	0x00000000
        /*0810*/ 	.word	0x000000f0
        /*0814*/ 	.short	0x010a
        /*0816*/ 	.byte	0xff
	.zero		1


	//   ....[113]....
        /*0818*/ 	.word	0x00008860
        /*081c*/ 	.word	0x00000000
        /*0820*/ 	.word	0x000000a0
        /*0824*/ 	.short	0x010a
        /*0826*/ 	.byte	0xff
	.zero		1


	//   ....[114]....
        /*0828*/ 	.word	0x000088b0
        /*082c*/ 	.word	0x00000000
        /*0830*/ 	.word	0x00000090
        /*0834*/ 	.short	0x010a
        /*0836*/ 	.byte	0xff
	.zero		1


	//   ....[115]....
        /*0838*/ 	.word	0x00008910
        /*083c*/ 	.word	0x00000000
        /*0840*/ 	.word	0x000000a0
        /*0844*/ 	.short	0x010a
        /*0846*/ 	.byte	0xff
	.zero		1


	//   ....[116]....
        /*0848*/ 	.word	0x00008960
        /*084c*/ 	.word	0x00000000
        /*0850*/ 	.word	0x00000090
        /*0854*/ 	.short	0x010a
        /*0856*/ 	.byte	0xff
	.zero		1


	//   ....[117]....
        /*0858*/ 	.word	0x000089c0
        /*085c*/ 	.word	0x00000002
        /*0860*/ 	.word	0x000000d0
        /*0864*/ 	.short	0x010a
        /*0866*/ 	.byte	0xff
	.zero		1


	//   ....[118]....
        /*0868*/ 	.word	0x00008a20
        /*086c*/ 	.word	0x00000000
        /*0870*/ 	.word	0x00000000
        /*0874*/ 	.short	0x010a
        /*0876*/ 	.byte	0xff
	.zero		1


	//   ....[119]....
        /*0878*/ 	.word	0x00008a80
        /*087c*/ 	.word	0x00000000
        /*0880*/ 	.word	0x00000000
        /*0884*/ 	.short	0x010a
        /*0886*/ 	.byte	0xff
	.zero		1


	//   ....[120]....
        /*0888*/ 	.word	0x00008ae0
        /*088c*/ 	.word	0x00000000
        /*0890*/ 	.word	0x00000000
        /*0894*/ 	.short	0x010a
        /*0896*/ 	.byte	0xff
	.zero		1


	//   ....[121]....
        /*0898*/ 	.word	0x00008b40
        /*089c*/ 	.word	0x00000000
        /*08a0*/ 	.word	0x00000000
        /*08a4*/ 	.short	0x010a
        /*08a6*/ 	.byte	0xff
	.zero		1


	//   ....[122]....
        /*08a8*/ 	.word	0x00008ba0
        /*08ac*/ 	.word	0x00000000
        /*08b0*/ 	.word	0x00000000
        /*08b4*/ 	.short	0x010a
        /*08b6*/ 	.byte	0xff
	.zero		1


	//   ....[123]....
        /*08b8*/ 	.word	0x00008bf0
        /*08bc*/ 	.word	0x00000000
        /*08c0*/ 	.word	0x00000090
        /*08c4*/ 	.short	0x010a
        /*08c6*/ 	.byte	0xff
	.zero		1


	//   ....[124]....
        /*08c8*/ 	.word	0x00008c50
        /*08cc*/ 	.word	0x00000000
        /*08d0*/ 	.word	0x00000088
        /*08d4*/ 	.short	0x010a
        /*08d6*/ 	.byte	0xff
	.zero		1


	//   ....[125]....
        /*08d8*/ 	.word	0x00008cb0
        /*08dc*/ 	.word	0x00000000
        /*08e0*/ 	.word	0x00000060
        /*08e4*/ 	.short	0x010a
        /*08e6*/ 	.byte	0xff
	.zero		1


	//   ....[126]....
        /*08e8*/ 	.word	0x00008d10
        /*08ec*/ 	.word	0x00000000
        /*08f0*/ 	.word	0x00000068
        /*08f4*/ 	.short	0x010a
        /*08f6*/ 	.byte	0xff
	.zero		1


	//   ....[127]....
        /*08f8*/ 	.word	0x00008d70
        /*08fc*/ 	.word	0x00000000
        /*0900*/ 	.word	0x00000070
        /*0904*/ 	.short	0x010a
        /*0906*/ 	.byte	0xff
	.zero		1


	//   ....[128]....
        /*0908*/ 	.word	0x00008dd0
        /*090c*/ 	.word	0x00000000
        /*0910*/ 	.word	0x00000078
        /*0914*/ 	.short	0x010a
        /*0916*/ 	.byte	0xff
	.zero		1


	//   ....[129]....
        /*0918*/ 	.word	0x00008e30
        /*091c*/ 	.word	0x00000000
        /*0920*/ 	.word	0x00000060
        /*0924*/ 	.short	0x010a
        /*0926*/ 	.byte	0xff
	.zero		1


	//   ....[130]....
        /*0928*/ 	.word	0x00008e90
        /*092c*/ 	.word	0x00000000
        /*0930*/ 	.word	0x00000068
        /*0934*/ 	.short	0x010a
        /*0936*/ 	.byte	0xff
	.zero		1


	//   ....[131]....
        /*0938*/ 	.word	0x00008ef0
        /*093c*/ 	.word	0x00000000
        /*0940*/ 	.word	0x00000070
        /*0944*/ 	.short	0x010a
        /*0946*/ 	.byte	0xff
	.zero		1


	//   ....[132]....
        /*0948*/ 	.word	0x00008f40
        /*094c*/ 	.word	0x00000000
        /*0950*/ 	.word	0x00000090
        /*0954*/ 	.short	0x010a
        /*0956*/ 	.byte	0xff
	.zero		1


	//   ....[133]....
        /*0958*/ 	.word	0x00008fa0
        /*095c*/ 	.word	0x00000000
        /*0960*/ 	.word	0x00000040
        /*0964*/ 	.short	0x010a
        /*0966*/ 	.byte	0xff
	.zero		1


	//   ....[134]....
        /*0968*/ 	.word	0x00008ff0
        /*096c*/ 	.word	0x00000054
        /*0970*/ 	.word	0x000000b0
        /*0974*/ 	.short	0x010a
        /*0976*/ 	.byte	0xff
	.zero		1


	//   ....[135]....
        /*0978*/ 	.word	0x00009040
        /*097c*/ 	.word	0x00000002
        /*0980*/ 	.word	0x00000040
        /*0984*/ 	.short	0x010a
        /*0986*/ 	.byte	0xff
	.zero		1


	//   ....[136]....
        /*0988*/ 	.word	0x00009090
        /*098c*/ 	.word	0x00000000
        /*0990*/ 	.word	0x00000040
        /*0994*/ 	.short	0x010a
        /*0996*/ 	.byte	0xff
	.zero		1


	//   ....[137]....
        /*0998*/ 	.word	0x000090e0
        /*099c*/ 	.word	0x00000002
        /*09a0*/ 	.word	0x00000040
        /*09a4*/ 	.short	0x010a
        /*09a6*/ 	.byte	0xff
	.zero		1


	//----- nvinfo : EIATTR_NUM_MBARRIERS
	.align		4
.L_47:
        /*09a8*/ 	.byte	0x03, 0x38
        /*09aa*/ 	.short	0x0022


	//----- nvinfo : EIATTR_EXIT_INSTR_OFFSETS
	.align		4
        /*09ac*/ 	.byte	0x04, 0x1c
        /*09ae*/ 	.short	(.L_49 - .L_48)


	//   ....[0]....
.L_48:
        /*09b0*/ 	.word	0x00002660


	//   ....[1]....
        /*09b4*/ 	.word	0x00002b50


	//   ....[2]....
        /*09b8*/ 	.word	0x00002bb0


	//   ....[3]....
        /*09bc*/ 	.word	0x00003cd0


	//   ....[4]....
        /*09c0*/ 	.word	0x00004cf0


	//   ....[5]....
        /*09c4*/ 	.word	0x00004d30


	//   ....[6]....
        /*09c8*/ 	.word	0x00008450


	//   ....[7]....
        /*09cc*/ 	.word	0x000084d0


	//   ....[8]....
        /*09d0*/ 	.word	0x00008500


	//   ....[9]....
        /*09d4*/ 	.word	0x00008570


	//----- nvinfo : EIATTR_MAX_THREADS
	.align		4
.L_49:
        /*09d8*/ 	.byte	0x04, 0x05
        /*09da*/ 	.short	(.L_51 - .L_50)
.L_50:
        /*09dc*/ 	.word	0x00000100
        /*09e0*/ 	.word	0x00000001
        /*09e4*/ 	.word	0x00000001


	//----- nvinfo : EIATTR_CRS_STACK_SIZE
	.align		4
.L_51:
        /*09e8*/ 	.byte	0x04, 0x1e
        /*09ea*/ 	.short	(.L_53 - .L_52)
.L_52:
        /*09ec*/ 	.word	0x00000000


	//----- nvinfo : EIATTR_CBANK_PARAM_SIZE
	.align		4
.L_53:
        /*09f0*/ 	.byte	0x03, 0x19
        /*09f2*/ 	.short	0x0800


	//----- nvinfo : EIATTR_PARAM_CBANK
	.align		4
        /*09f4*/ 	.byte	0x04, 0x0a
        /*09f6*/ 	.short	(.L_55 - .L_54)
	.align		4
.L_54:
        /*09f8*/ 	.word	index@(.nv.constant0._ZN7cutlass13device_kernelINS_4gemm6kernel13GemmUniversalIN4cute5tupleIJiiiiEEENS1_10collective13CollectiveMmaINS1_35MainloopSm100TmaUmmaWarpSpecializedILi4ELi2ELi4ENS5_IJNS4_1CILi1EEESB_SB_EEEEENS5_IJNSA_ILi64EEENSA_ILi128EEESE_EEENS_10tfloat32_tENS5_IJlSB_lEEESH_SI_NS4_8TiledMMAINS4_8MMA_AtomIJNS4_17SM100_MMA_TF32_SSISH_SH_fLi64ELi128ELNS4_4UMMA5MajorE0ELSN_0ELNSM_7ScaleInE0ELSO_0EEEEEENS4_6LayoutISC_NS5_IJNSA_ILi0EEESS_SS_EEEEENS5_IJNS4_10UnderscoreESV_SV_EEEEENS4_13SM90_TMA_LOADENS4_14ComposedLayoutINS4_7SwizzleILi3ELi4ELi3EEENS4_18smem_ptr_flag_bitsILi32EEENSR_INS5_IJNSA_ILi8EEENSA_ILi32EEEEEENS5_IJS15_SB_EEEEEEEvNS4_8identityESY_S19_vS1A_EENS_8epilogue10collective18CollectiveEpilogueINS1C_23Sm100TmaWarpSpecializedILi4ELi2ELi16ELb1ELb0EEEJSG_NS5_IJNSR_ISE_SB_EENSR_IS15_SB_EEEEESH_SI_SH_SI_NS1C_6fusion15FusionCallbacksIS1G_NS1K_17LinearCombinationISH_fSH_fLNS_15FloatRoundStyleE2EEESG_S1J_JEEENS4_5SM1004TMEM4LOAD26SM100_TMEM_LOAD_16dp128b8xESY_S19_NS4_17SM75_U32x4_LDSM_NENS4_14SM90_TMA_STOREES19_NS4_17SM90_U32x4_STSM_NENS4_39AutoVectorizingCopyWithAssumedAlignmentILi128EEEEEEvvEEEEvNT_6ParamsE)
        /*09fc*/ 	.short	0x0380
        /*09fe*/ 	.short	0x0800


	//----- nvinfo : EIATTR_SW_WAR
	.align		4
.L_55:
        /*0a00*/ 	.byte	0x04, 0x36
        /*0a02*/ 	.short	(.L_57 - .L_56)
.L_56:
        /*0a04*/ 	.word	0x00000008
.L_57:


//--------------------- .nv.callgraph             --------------------------
	.section	.nv.callgraph,"",@"SHT_CUDA_CALLGRAPH"
	.align	4
	.sectionentsize	8
	.align		4
        /*0000*/ 	.word	0x00000000
	.align		4
        /*0004*/ 	.word	0xffffffff
	.align		4
        /*0008*/ 	.word	index@(_ZN7cutlass13device_kernelINS_4gemm6kernel13GemmUniversalIN4cute5tupleIJiiiiEEENS1_10collective13CollectiveMmaINS1_35MainloopSm100TmaUmmaWarpSpecializedILi4ELi2ELi4ENS5_IJNS4_1CILi1EEESB_SB_EEEEENS5_IJNSA_ILi64EEENSA_ILi128EEESE_EEENS_10tfloat32_tENS5_IJlSB_lEEESH_SI_NS4_8TiledMMAINS4_8MMA_AtomIJNS4_17SM100_MMA_TF32_SSISH_SH_fLi64ELi128ELNS4_4UMMA5MajorE0ELSN_0ELNSM_7ScaleInE0ELSO_0EEEEEENS4_6LayoutISC_NS5_IJNSA_ILi0EEESS_SS_EEEEENS5_IJNS4_10UnderscoreESV_SV_EEEEENS4_13SM90_TMA_LOADENS4_14ComposedLayoutINS4_7SwizzleILi3ELi4ELi3EEENS4_18smem_ptr_flag_bitsILi32EEENSR_INS5_IJNSA_ILi8EEENSA_ILi32EEEEEENS5_IJS15_SB_EEEEEEEvNS4_8identityESY_S19_vS1A_EENS_8epilogue10collective18CollectiveEpilogueINS1C_23Sm100TmaWarpSpecializedILi4ELi2ELi16ELb1ELb0EEEJSG_NS5_IJNSR_ISE_SB_EENSR_IS15_SB_EEEEESH_SI_SH_SI_NS1C_6fusion15FusionCallbacksIS1G_NS1K_17LinearCombinationISH_fSH_fLNS_15FloatRoundStyleE2EEESG_S1J_JEEENS4_5SM1004TMEM4LOAD26SM100_TMEM_LOAD_16dp128b8xESY_S19_NS4_17SM75_U32x4_LDSM_NENS4_14SM90_TMA_STOREES19_NS4_17SM90_U32x4_STSM_NENS4_39AutoVectorizingCopyWithAssumedAlignmentILi128EEEEEEvvEEEEvNT_6ParamsE)
	.align		4
        /*000c*/ 	.word	index@(__assertfail)
	.align		4
        /*0010*/ 	.word	0x00000000
	.align		4
        /*0014*/ 	.word	0xfffffffe
	.align		4
        /*0018*/ 	.word	0x00000000
	.align		4
        /*001c*/ 	.word	0xfffffffd
	.align		4
        /*0020*/ 	.word	0x00000000
	.align		4
        /*0024*/ 	.word	0xfffffffc


//--------------------- .nv.constant4             --------------------------
	.section	.nv.constant4,"a",@progbits
	.align	8
	.align		8
.nv.constant4:
        /*0000*/ 	.dword	__assertfail
	.align		8
        /*0008*/ 	.dword	__unnamed_1
	.align		8
        /*0010*/ 	.dword	__unnamed_2
	.align		8
        /*0018*/ 	.dword	_ZN39_INTERNAL_394630c4_4_k_cu_11192718_91164cuda3std3__45__cpo5beginE
	.align		8
        /*0020*/ 	.dword	_ZN39_INTERNAL_394630c4_4_k_cu_11192718_91164cuda3std3__45__cpo3endE
	.align		8
        /*0028*/ 	.dword	_ZN39_INTERNAL_394630c4_4_k_cu_11192718_91164cuda3std3__45__cpo6cbeginE
	.align		8
        /*0030*/ 	.dword	_ZN39_INTERNAL_394630c4_4_k_cu_11192718_91164cuda3std3__45__cpo4cendE
	.align		8
        /*0038*/ 	.dword	_ZN39_INTERNAL_394630c4_4_k_cu_11192718_91164cuda3std3__441_GLOBAL__N__394630c4_4_k_cu_11192718_91166ignoreE
	.align		8
        /*0040*/ 	.dword	_ZN39_INTERNAL_394630c4_4_k_cu_11192718_91164cuda3std3__419piecewise_constructE
	.align		8
        /*0048*/ 	.dword	_ZN39_INTERNAL_394630c4_4_k_cu_11192718_91164cuda3std3__48in_placeE
	.align		8
        /*0050*/ 	.dword	_ZN39_INTERNAL_394630c4_4_k_cu_11192718_91164cuda3std6ranges3__45__cpo4swapE
	.align		8
        /*0058*/ 	.dword	_ZN39_INTERNAL_394630c4_4_k_cu_11192718_91164cuda3std6ranges3__45__cpo9iter_moveE
	.align		8
        /*0060*/ 	.dword	_ZN39_INTERNAL_394630c4_4_k_cu_11192718_91164cute7productE
	.align		8
        /*0068*/ 	.dword	_ZN39_INTERNAL_394630c4_4_k_cu_11192718_91164cute1_E
	.align		8
        /*0070*/ 	.dword	$str$25
	.align		8
        /*0078*/ 	.dword	$str$26
	.align		8
        /*0080*/ 	.dword	$str$27
	.align		8
        /*0088*/ 	.dword	$str$28


//--------------------- .text._ZN7cutlass13device_kernelINS_4gemm6kernel13GemmUniversalIN4cute5tupleIJiiiiEEENS1_10collective13CollectiveMmaINS1_35MainloopSm100TmaUmmaWarpSpecializedILi4ELi2ELi4ENS5_IJNS4_1CILi1EEESB_SB_EEEEENS5_IJNSA_ILi64EEENSA_ILi128EEESE_EEENS_10tfloat32_tENS5_IJlSB_lEEESH_SI_NS4_8TiledMMAINS4_8MMA_AtomIJNS4_17SM100_MMA_TF32_SSISH_SH_fLi64ELi128ELNS4_4UMMA5MajorE0ELSN_0ELNSM_7ScaleInE0ELSO_0EEEEEENS4_6LayoutISC_NS5_IJNSA_ILi0EEESS_SS_EEEEENS5_IJNS4_10UnderscoreESV_SV_EEEEENS4_13SM90_TMA_LOADENS4_14ComposedLayoutINS4_7SwizzleILi3ELi4ELi3EEENS4_18smem_ptr_flag_bitsILi32EEENSR_INS5_IJNSA_ILi8EEENSA_ILi32EEEEEENS5_IJS15_SB_EEEEEEEvNS4_8identityESY_S19_vS1A_EENS_8epilogue10collective18CollectiveEpilogueINS1C_23Sm100TmaWarpSpecializedILi4ELi2ELi16ELb1ELb0EEEJSG_NS5_IJNSR_ISE_SB_EENSR_IS15_SB_EEEEESH_SI_SH_SI_NS1C_6fusion15FusionCallbacksIS1G_NS1K_17LinearCombinationISH_fSH_fLNS_15FloatRoundStyleE2EEESG_S1J_JEEENS4_5SM1004TMEM4LOAD26SM100_TMEM_LOAD_16dp128b8xESY_S19_NS4_17SM75_U32x4_LDSM_NENS4_14SM90_TMA_STOREES19_NS4_17SM90_U32x4_STSM_NENS4_39AutoVectorizingCopyWithAssumedAlignmentILi128EEEEEEvvEEEEvNT_6ParamsE --------------------------
	.section	.text._ZN7cutlass13device_kernelINS_4gemm6kernel13GemmUniversalIN4cute5tupleIJiiiiEEENS1_10collective13CollectiveMmaINS1_35MainloopSm100TmaUmmaWarpSpecializedILi4ELi2ELi4ENS5_IJNS4_1CILi1EEESB_SB_EEEEENS5_IJNSA_ILi64EEENSA_ILi128EEESE_EEENS_10tfloat32_tENS5_IJlSB_lEEESH_SI_NS4_8TiledMMAINS4_8MMA_AtomIJNS4_17SM100_MMA_TF32_SSISH_SH_fLi64ELi128ELNS4_4UMMA5MajorE0ELSN_0ELNSM_7ScaleInE0ELSO_0EEEEEENS4_6LayoutISC_NS5_IJNSA_ILi0EEESS_SS_EEEEENS5_IJNS4_10UnderscoreESV_SV_EEEEENS4_13SM90_TMA_LOADENS4_14ComposedLayoutINS4_7SwizzleILi3ELi4ELi3EEENS4_18smem_ptr_flag_bitsILi32EEENSR_INS5_IJNSA_ILi8EEENSA_ILi32EEEEEENS5_IJS15_SB_EEEEEEEvNS4_8identityESY_S19_vS1A_EENS_8epilogue10collective18CollectiveEpilogueINS1C_23Sm100TmaWarpSpecializedILi4ELi2ELi16ELb1ELb0EEEJSG_NS5_IJNSR_ISE_SB_EENSR_IS15_SB_EEEEESH_SI_SH_SI_NS1C_6fusion15FusionCallbacksIS1G_NS1K_17LinearCombinationISH_fSH_fLNS_15FloatRoundStyleE2EEESG_S1J_JEEENS4_5SM1004TMEM4LOAD26SM100_TMEM_LOAD_16dp128b8xESY_S19_NS4_17SM75_U32x4_LDSM_NENS4_14SM90_TMA_STOREES19_NS4_17SM90_U32x4_STSM_NENS4_39AutoVectorizingCopyWithAssumedAlignmentILi128EEEEEEvvEEEEvNT_6ParamsE,"ax",@progbits
	.align	128
.text._ZN7cutlass13device_kernelINS_4gemm6kernel13GemmUniversalIN4cute5tupleIJiiiiEEENS1_10collective13CollectiveMmaINS1_35MainloopSm100TmaUmmaWarpSpecializedILi4ELi2ELi4ENS5_IJNS4_1CILi1EEESB_SB_EEEEENS5_IJNSA_ILi64EEENSA_ILi128EEESE_EEENS_10tfloat32_tENS5_IJlSB_lEEESH_SI_NS4_8TiledMMAINS4_8MMA_AtomIJNS4_17SM100_MMA_TF32_SSISH_SH_fLi64ELi128ELNS4_4UMMA5MajorE0ELSN_0ELNSM_7ScaleInE0ELSO_0EEEEEENS4_6LayoutISC_NS5_IJNSA_ILi0EEESS_SS_EEEEENS5_IJNS4_10UnderscoreESV_SV_EEEEENS4_13SM90_TMA_LOADENS4_14ComposedLayoutINS4_7SwizzleILi3ELi4ELi3EEENS4_18smem_ptr_flag_bitsILi32EEENSR_INS5_IJNSA_ILi8EEENSA_ILi32EEEEEENS5_IJS15_SB_EEEEEEEvNS4_8identityESY_S19_vS1A_EENS_8epilogue10collective18CollectiveEpilogueINS1C_23Sm100TmaWarpSpecializedILi4ELi2ELi16ELb1ELb0EEEJSG_NS5_IJNSR_ISE_SB_EENSR_IS15_SB_EEEEESH_SI_SH_SI_NS1C_6fusion15FusionCallbacksIS1G_NS1K_17LinearCombinationISH_fSH_fLNS_15FloatRoundStyleE2EEESG_S1J_JEEENS4_5SM1004TMEM4LOAD26SM100_TMEM_LOAD_16dp128b8xESY_S19_NS4_17SM75_U32x4_LDSM_NENS4_14SM90_TMA_STOREES19_NS4_17SM90_U32x4_STSM_NENS4_39AutoVectorizingCopyWithAssumedAlignmentILi128EEEEEEvvEEEEvNT_6ParamsE:
        .type           _ZN7cutlass13device_kernelINS_4gemm6kernel13GemmUniversalIN4cute5tupleIJiiiiEEENS1_10collective13CollectiveMmaINS1_35MainloopSm100TmaUmmaWarpSpecializedILi4ELi2ELi4ENS5_IJNS4_1CILi1EEESB_SB_EEEEENS5_IJNSA_ILi64EEENSA_ILi128EEESE_EEENS_10tfloat32_tENS5_IJlSB_lEEESH_SI_NS4_8TiledMMAINS4_8MMA_AtomIJNS4_17SM100_MMA_TF32_SSISH_SH_fLi64ELi128ELNS4_4UMMA5MajorE0ELSN_0ELNSM_7ScaleInE0ELSO_0EEEEEENS4_6LayoutISC_NS5_IJNSA_ILi0EEESS_SS_EEEEENS5_IJNS4_10UnderscoreESV_SV_EEEEENS4_13SM90_TMA_LOADENS4_14ComposedLayoutINS4_7SwizzleILi3ELi4ELi3EEENS4_18smem_ptr_flag_bitsILi32EEENSR_INS5_IJNSA_ILi8EEENSA_ILi32EEEEEENS5_IJS15_SB_EEEEEEEvNS4_8identityESY_S19_vS1A_EENS_8epilogue10collective18CollectiveEpilogueINS1C_23Sm100TmaWarpSpecializedILi4ELi2ELi16ELb1ELb0EEEJSG_NS5_IJNSR_ISE_SB_EENSR_IS15_SB_EEEEESH_SI_SH_SI_NS1C_6fusion15FusionCallbacksIS1G_NS1K_17LinearCombinationISH_fSH_fLNS_15FloatRoundStyleE2EEESG_S1J_JEEENS4_5SM1004TMEM4LOAD26SM100_TMEM_LOAD_16dp128b8xESY_S19_NS4_17SM75_U32x4_LDSM_NENS4_14SM90_TMA_STOREES19_NS4_17SM90_U32x4_STSM_NENS4_39AutoVectorizingCopyWithAssumedAlignmentILi128EEEEEEvvEEEEvNT_6ParamsE,@function
        .size           _ZN7cutlass13device_kernelINS_4gemm6kernel13GemmUniversalIN4cute5tupleIJiiiiEEENS1_10collective13CollectiveMmaINS1_35MainloopSm100TmaUmmaWarpSpecializedILi4ELi2ELi4ENS5_IJNS4_1CILi1EEESB_SB_EEEEENS5_IJNSA_ILi64EEENSA_ILi128EEESE_EEENS_10tfloat32_tENS5_IJlSB_lEEESH_SI_NS4_8TiledMMAINS4_8MMA_AtomIJNS4_17SM100_MMA_TF32_SSISH_SH_fLi64ELi128ELNS4_4UMMA5MajorE0ELSN_0ELNSM_7ScaleInE0ELSO_0EEEEEENS4_6LayoutISC_NS5_IJNSA_ILi0EEESS_SS_EEEEENS5_IJNS4_10UnderscoreESV_SV_EEEEENS4_13SM90_TMA_LOADENS4_14ComposedLayoutINS4_7SwizzleILi3ELi4ELi3EEENS4_18smem_ptr_flag_bitsILi32EEENSR_INS5_IJNSA_ILi8EEENSA_ILi32EEEEEENS5_IJS15_SB_EEEEEEEvNS4_8identityESY_S19_vS1A_EENS_8epilogue10collective18CollectiveEpilogueINS1C_23Sm100TmaWarpSpecializedILi4ELi2ELi16ELb1ELb0EEEJSG_NS5_IJNSR_ISE_SB_EENSR_IS15_SB_EEEEESH_SI_SH_SI_NS1C_6fusion15FusionCallbacksIS1G_NS1K_17LinearCombinationISH_fSH_fLNS_15FloatRoundStyleE2EEESG_S1J_JEEENS4_5SM1004TMEM4LOAD26SM100_TMEM_LOAD_16dp128b8xESY_S19_NS4_17SM75_U32x4_LDSM_NENS4_14SM90_TMA_STOREES19_NS4_17SM90_U32x4_STSM_NENS4_39AutoVectorizingCopyWithAssumedAlignmentILi128EEEEEEvvEEEEvNT_6ParamsE,(.L_x_176 - _ZN7cutlass13device_kernelINS_4gemm6kernel13GemmUniversalIN4cute5tupleIJiiiiEEENS1_10collective13CollectiveMmaINS1_35MainloopSm100TmaUmmaWarpSpecializedILi4ELi2ELi4ENS5_IJNS4_1CILi1EEESB_SB_EEEEENS5_IJNSA_ILi64EEENSA_ILi128EEESE_EEENS_10tfloat32_tENS5_IJlSB_lEEESH_SI_NS4_8TiledMMAINS4_8MMA_AtomIJNS4_17SM100_MMA_TF32_SSISH_SH_fLi64ELi128ELNS4_4UMMA5MajorE0ELSN_0ELNSM_7ScaleInE0ELSO_0EEEEEENS4_6LayoutISC_NS5_IJNSA_ILi0EEESS_SS_EEEEENS5_IJNS4_10UnderscoreESV_SV_EEEEENS4_13SM90_TMA_LOADENS4_14ComposedLayoutINS4_7SwizzleILi3ELi4ELi3EEENS4_18smem_ptr_flag_bitsILi32EEENSR_INS5_IJNSA_ILi8EEENSA_ILi32EEEEEENS5_IJS15_SB_EEEEEEEvNS4_8identityESY_S19_vS1A_EENS_8epilogue10collective18CollectiveEpilogueINS1C_23Sm100TmaWarpSpecializedILi4ELi2ELi16ELb1ELb0EEEJSG_NS5_IJNSR_ISE_SB_EENSR_IS15_SB_EEEEESH_SI_SH_SI_NS1C_6fusion15FusionCallbacksIS1G_NS1K_17LinearCombinationISH_fSH_fLNS_15FloatRoundStyleE2EEESG_S1J_JEEENS4_5SM1004TMEM4LOAD26SM100_TMEM_LOAD_16dp128b8xESY_S19_NS4_17SM75_U32x4_LDSM_NENS4_14SM90_TMA_STOREES19_NS4_17SM90_U32x4_STSM_NENS4_39AutoVectorizingCopyWithAssumedAlignmentILi128EEEEEEvvEEEEvNT_6ParamsE)
        .other          _ZN7cutlass13device_kernelINS_4gemm6kernel13GemmUniversalIN4cute5tupleIJiiiiEEENS1_10collective13CollectiveMmaINS1_35MainloopSm100TmaUmmaWarpSpecializedILi4ELi2ELi4ENS5_IJNS4_1CILi1EEESB_SB_EEEEENS5_IJNSA_ILi64EEENSA_ILi128EEESE_EEENS_10tfloat32_tENS5_IJlSB_lEEESH_SI_NS4_8TiledMMAINS4_8MMA_AtomIJNS4_17SM100_MMA_TF32_SSISH_SH_fLi64ELi128ELNS4_4UMMA5MajorE0ELSN_0ELNSM_7ScaleInE0ELSO_0EEEEEENS4_6LayoutISC_NS5_IJNSA_ILi0EEESS_SS_EEEEENS5_IJNS4_10UnderscoreESV_SV_EEEEENS4_13SM90_TMA_LOADENS4_14ComposedLayoutINS4_7SwizzleILi3ELi4ELi3EEENS4_18smem_ptr_flag_bitsILi32EEENSR_INS5_IJNSA_ILi8EEENSA_ILi32EEEEEENS5_IJS15_SB_EEEEEEEvNS4_8identityESY_S19_vS1A_EENS_8epilogue10collective18CollectiveEpilogueINS1C_23Sm100TmaWarpSpecializedILi4ELi2ELi16ELb1ELb0EEEJSG_NS5_IJNSR_ISE_SB_EENSR_IS15_SB_EEEEESH_SI_SH_SI_NS1C_6fusion15FusionCallbacksIS1G_NS1K_17LinearCombinationISH_fSH_fLNS_15FloatRoundStyleE2EEESG_S1J_JEEENS4_5SM1004TMEM4LOAD26SM100_TMEM_LOAD_16dp128b8xESY_S19_NS4_17SM75_U32x4_LDSM_NENS4_14SM90_TMA_STOREES19_NS4_17SM90_U32x4_STSM_NENS4_39AutoVectorizingCopyWithAssumedAlignmentILi128EEEEEEvvEEEEvNT_6ParamsE,@"STO_CUDA_ENTRY STV_DEFAULT"
_ZN7cutlass13device_kernelINS_4gemm6kernel13GemmUniversalIN4cute5tupleIJiiiiEEENS1_10collective13CollectiveMmaINS1_35MainloopSm100TmaUmmaWarpSpecializedILi4ELi2ELi4ENS5_IJNS4_1CILi1EEESB_SB_EEEEENS5_IJNSA_ILi64EEENSA_ILi128EEESE_EEENS_10tfloat32_tENS5_IJlSB_lEEESH_SI_NS4_8TiledMMAINS4_8MMA_AtomIJNS4_17SM100_MMA_TF32_SSISH_SH_fLi64ELi128ELNS4_4UMMA5MajorE0ELSN_0ELNSM_7ScaleInE0ELSO_0EEEEEENS4_6LayoutISC_NS5_IJNSA_ILi0EEESS_SS_EEEEENS5_IJNS4_10UnderscoreESV_SV_EEEEENS4_13SM90_TMA_LOADENS4_14ComposedLayoutINS4_7SwizzleILi3ELi4ELi3EEENS4_18smem_ptr_flag_bitsILi32EEENSR_INS5_IJNSA_ILi8EEENSA_ILi32EEEEEENS5_IJS15_SB_EEEEEEEvNS4_8identityESY_S19_vS1A_EENS_8epilogue10collective18CollectiveEpilogueINS1C_23Sm100TmaWarpSpecializedILi4ELi2ELi16ELb1ELb0EEEJSG_NS5_IJNSR_ISE_SB_EENSR_IS15_SB_EEEEESH_SI_SH_SI_NS1C_6fusion15FusionCallbacksIS1G_NS1K_17LinearCombinationISH_fSH_fLNS_15FloatRoundStyleE2EEESG_S1J_JEEENS4_5SM1004TMEM4LOAD26SM100_TMEM_LOAD_16dp128b8xESY_S19_NS4_17SM75_U32x4_LDSM_NENS4_14SM90_TMA_STOREES19_NS4_17SM90_U32x4_STSM_NENS4_39AutoVectorizingCopyWithAssumedAlignmentILi128EEEEEEvvEEEEvNT_6ParamsE:
[----:B------:R-:W1:Y:S01]  /*0000*/  LDC R1, c[0x0][0x37c] ;  /* 0x0000df00ff017b82 */ /* 0x000e620000000800 */
[----:B------:R-:W2:Y:S01]  /*0010*/  S2R R77, SR_TID.X ;  /* 0x00000000004d7919 */ /* 0x000ea20000002100 */
[----:B------:R-:W3:Y:S01]  /*0020*/  LDCU.64 UR4, c[0x0][0x890] ;  /* 0x00011200ff0477ac */ /* 0x000ee20008000a00 */
[----:B------:R-:W-:Y:S02]  /*0030*/  PRMT R64, RZ, 0x7610, R64 ;  /* 0x00007610ff407816 */ /* 0x000fe40000000040 */
[----:B------:R-:W-:Y:S01]  /*0040*/  ELECT P5, URZ, PT ;  /* 0x0000000000ff782f */ /* 0x000fe200038a0000 */
[----:B------:R-:W4:Y:S01]  /*0050*/  LDCU.64 UR46, c[0x0][0x358] ;  /* 0x00006b00ff2e77ac */ /* 0x000f220008000a00 */
[----:B---3--:R-:W-:-:S04]  /*0060*/  UISETP.NE.U32.AND UP0, UPT, UR4, URZ, UPT ;  /* 0x000000ff0400728c */ /* 0x008fc8000bf05070 */
[----:B------:R-:W-:Y:S01]  /*0070*/  UISETP.NE.AND.EX UP0, UPT, UR5, URZ, UPT, UP0 ;  /* 0x000000ff0500728c */ /* 0x000fe2000bf05300 */
[----:B--2---:R-:W-:-:S05]  /*0080*/  SHF.R.U32.HI R69, RZ, 0x5, R77 ;  /* 0x00000005ff457819 */ /* 0x004fca000001164d */
[----:B------:R-:W2:Y:S02]  /*0090*/  SHFL.IDX PT, R0, R69, RZ, 0x1f ;  /* 0x00001fff45007589 */ /* 0x000ea400000e0000 */
[----:B--2---:R-:W-:Y:S01]  /*00a0*/  R2UR UR8, R0 ;  /* 0x00000000000872ca */ /* 0x004fe200000e0000 */
[----:B-1--4-:R-:W-:-:S14]  /*00b0*/  BRA.U UP0, `(.L_x_0) ;  /* 0x00000001002c7547 */ /* 0x012fdc000b800000 */
[----:B------:R-:W1:Y:S02]  /*00c0*/  LDCU.64 UR6, c[0x0][0x888] ;  /* 0x00011100ff0677ac */ /* 0x000e640008000a00 */
[----:B-1----:R-:W-:-:S04]  /*00d0*/  UISETP.NE.U32.AND UP0, UPT, UR6, URZ, UPT ;  /* 0x000000ff0600728c */ /* 0x002fc8000bf05070 */
[----:B------:R-:W-:-:S09]  /*00e0*/  UISETP.NE.AND.EX UP0, UPT, UR7, URZ, UPT, UP0 ;  /* 0x000000ff0700728c */ /* 0x000fd2000bf05300 */
[----:B------:R-:W-:Y:S05]  /*00f0*/  BRA.U !UP0, `(.L_x_1) ;  /* 0x0000000108107547 */ /* 0x000fea000b800000 */
[----:B------:R-:W1:Y:S02]  /*0100*/  LDC.64 R2, c[0x0][0x888] ;  /* 0x00022200ff027b82 */ /* 0x000e640000000a00 */
[----:B-1----:R1:W5:Y:S01]  /*0110*/  LDG.E R35, desc[UR46][R2.64] ;  /* 0x0000002e02237981 */ /* 0x002362000c1e1900 */
[----:B------:R-:W-:Y:S01]  /*0120*/  HFMA2 R64, -RZ, RZ, 0, 5.9604644775390625e-08 ;  /* 0x00000001ff407431 */ /* 0x000fe200000001ff */
[----:B------:R-:W-:Y:S05]  /*0130*/  BRA `(.L_x_0) ;  /* 0x00000000000c7947 */ /* 0x000fea0003800000 */
.L_x_1:
[----:B------:R-:W1:Y:S01]  /*0140*/  LDCU UR6, c[0x0][0x880] ;  /* 0x00011000ff0677ac */ /* 0x000e620008000800 */
[----:B------:R-:W-:Y:S01]  /*0150*/  HFMA2 R64, -RZ, RZ, 0, 5.9604644775390625e-08 ;  /* 0x00000001ff407431 */ /* 0x000fe200000001ff */
[----:B-1----:R-:W-:-:S07]  /*0160*/  MOV R35, UR6 ;  /* 0x0000000600237c02 */ /* 0x002fce0008000f00 */
.L_x_0:
[----:B------:R-:W2:Y:S02]  /*0170*/  LDCU.64 UR6, c[0x0][0x8b0] ;  /* 0x00011600ff0677ac */ /* 0x000ea40008000a00 */
[----:B--2---:R-:W-:-:S04]  /*0180*/  UISETP.NE.U32.AND UP0, UPT, UR6, URZ, UPT ;  /* 0x000000ff0600728c */ /* 0x004fc8000bf05070 */
[----:B------:R-:W-:-:S09]  /*0190*/  UISETP.NE.AND.EX UP0, UPT, UR7, URZ, UPT, UP0 ;  /* 0x000000ff0700728c */ /* 0x000fd2000bf05300 */
[----:B------:R-:W-:Y:S05]  /*01a0*/  BRA.U UP0, `(.L_x_2) ;  /* 0x0000000100247547 */ /* 0x000fea000b800000 */
[----:B------:R-:W2:Y:S02]  /*01b0*/  LDCU.64 UR6, c[0x0][0x8a8] ;  /* 0x00011500ff0677ac */ /* 0x000ea40008000a00 */
[----:B--2---:R-:W-:-:S04]  /*01c0*/  UISETP.NE.U32.AND UP0, UPT, UR6, URZ, UPT ;  /* 0x000000ff0600728c */ /* 0x004fc8000bf05070 */
[----:B------:R-:W-:-:S09]  /*01d0*/  UISETP.NE.AND.EX UP0, UPT, UR7, URZ, UPT, UP0 ;  /* 0x000000ff0700728c */ /* 0x000fd2000bf05300 */
[----:B------:R-:W-:Y:S05]  /*01e0*/  BRA.U !UP0, `(.L_x_3) ;  /* 0x00000001080c7547 */ /* 0x000fea000b800000 */
[----:B-1----:R-:W1:Y:S02]  /*01f0*/  LDC.64 R2, c[0x0][0x8a8] ;  /* 0x00022a00ff027b82 */ /* 0x002e640000000a00 */
[----:B-1----:R2:W5:Y:S01]  /*0200*/  LDG.E R33, desc[UR46][R2.64] ;  /* 0x0000002e02217981 */ /* 0x002562000c1e1900 */
[----:B------:R-:W-:Y:S05]  /*0210*/  BRA `(.L_x_2) ;  /* 0x0000000000087947 */ /* 0x000fea0003800000 */
.L_x_3:
[----:B------:R-:W2:Y:S02]  /*0220*/  LDCU UR6, c[0x0][0x8a0] ;  /* 0x00011400ff0677ac */ /* 0x000ea40008000800 */
[----:B--2---:R-:W-:Y:S02]  /*0230*/  MOV R33, UR6 ;  /* 0x0000000600217c02 */ /* 0x004fe40008000f00 */
.L_x_2:
[----:B------:R-:W-:Y:S01]  /*0240*/  IMAD.U32 R0, RZ, RZ, UR8 ;  /* 0x00000008ff007e24 */ /* 0x000fe2000f8e00ff */
[----:B------:R-:W-:Y:S04]  /*0250*/  BSSY.RECONVERGENT B0, `(.L_x_4) ;  /* 0x000000c000007945 */ /* 0x000fe80003800200 */
[C---:B------:R-:W-:Y:S02]  /*0260*/  ISETP.NE.OR P1, PT, R0.reuse, 0x1, !P5 ;  /* 0x000000010000780c */ /* 0x040fe40006f25670 */
[----:B------:R-:W-:-:S11]  /*0270*/  ISETP.NE.OR P0, PT, R0, 0x3, !P5 ;  /* 0x000000030000780c */ /* 0x000fd60006f05670 */
[----:B------:R-:W-:Y:S05]  /*0280*/  @P1 BRA `(.L_x_5) ;  /* 0x0000000000201947 */ /* 0x000fea0003800000 */
[----:B------:R-:W3:Y:S02]  /*0290*/  LDCU.64 UR6, c[0x0][0x348] ;  /* 0x00006900ff0677ac */ /* 0x000ee40008000a00 */
[----:B---3--:R-:W-:Y:S02]  /*02a0*/  UIADD3 UR10, UP1, UPT, UR6, 0x80, URZ ;  /* 0x00000080060a7890 */ /* 0x008fe4000ff3e0ff */
[----:B------:R-:W-:Y:S02]  /*02b0*/  UIADD3 UR6, UP0, UPT, UR6, 0x180, URZ ;  /* 0x0000018006067890 */ /* 0x000fe4000ff1e0ff */
[----:B------:R-:W-:Y:S02]  /*02c0*/  UIADD3.X UR11, UPT, UPT, URZ, UR7, URZ, UP1, !UPT ;  /* 0x00000007ff0b7290 */ /* 0x000fe40008ffe4ff */
[----:B------:R-:W-:-:S07]  /*02d0*/  UIADD3.X UR7, UPT, UPT, URZ, UR7, URZ, UP0, !UPT ;  /* 0x00000007ff077290 */ /* 0x000fce00087fe4ff */
[----:B------:R3:W-:Y:S02]  /*02e0*/  UTMACCTL.PF [UR10] ;  /* 0x000000000a0079b9 */ /* 0x0007e40008040000 */
[----:B------:R3:W-:Y:S02]  /*02f0*/  UTMACCTL.PF [UR6] ;  /* 0x00000000060079b9 */ /* 0x0007e40008040000 */
[----:B---3--:R-:W-:Y:S01]  /*0300*/  NOP ;  /* 0x0000000000007918 */ /* 0x008fe20000000000 */
.L_x_5:
[----:B------:R-:W-:Y:S05]  /*0310*/  BSYNC.RECONVERGENT B0 ;  /* 0x0000000000007941 */ /* 0x000fea0003800200 */
.L_x_4:
[----:B------:R-:W-:Y:S04]  /*0320*/  BSSY.RECONVERGENT B0, `(.L_x_6) ;  /* 0x000000a000007945 */ /* 0x000fe80003800200 */
        /* <DEDUP_REMOVED lines=9> */
.L_x_7:
[----:B------:R-:W-:Y:S05]  /*03c0*/  BSYNC.RECONVERGENT B0 ;  /* 0x0000000000007941 */ /* 0x000fea0003800200 */
.L_x_6:
[----:B------:R-:W3:Y:S01]  /*03d0*/  LDCU.64 UR6, c[0x0][0x888] ;  /* 0x00011100ff0677ac */ /* 0x000ee20008000a00 */
[----:B------:R-:W-:Y:S02]  /*03e0*/  UISETP.EQ.U32.AND UP1, UPT, UR4, URZ, UPT ;  /* 0x000000ff0400728c */ /* 0x000fe4000bf22070 */
[----:B------:R-:W-:Y:S02]  /*03f0*/  UPLOP3.LUT UP2, UPT, UPT, UPT, UPT, 0x80, 0x8 ;  /* 0x000000000008789c */ /* 0x000fe40003f4f070 */
[----:B---3--:R-:W-:-:S04]  /*0400*/  UISETP.NE.U32.AND UP0, UPT, UR6, URZ, UPT ;  /* 0x000000ff0600728c */ /* 0x008fc8000bf05070 */
[----:B------:R-:W-:-:S04]  /*0410*/  UISETP.NE.AND.EX UP0, UPT, UR7, URZ, UPT, UP0 ;  /* 0x000000ff0700728c */ /* 0x000fc8000bf05300 */
[----:B------:R-:W-:-:S04]  /*0420*/  UISETP.EQ.OR.EX UP3, UPT, UR5, URZ, !UP0, UP1 ;  /* 0x000000ff0500728c */ /* 0x000fc8000c762710 */
[----:B------:R-:W-:-:S05]  /*0430*/  UP2UR UR50, UPR, URZ, 0x8 ;  /* 0x00000008ff327883 */ /* 0x000fca0008000000 */
[----:B------:R-:W-:Y:S07]  /*0440*/  BRA.U !UP3, `(.L_x_8) ;  /* 0x000000010b207547 */ /* 0x000fee000b800000 */
[----:B------:R-:W-:Y:S01]  /*0450*/  UISETP.NE.U32.AND UP2, UPT, UR4, URZ, UPT ;  /* 0x000000ff0400728c */ /* 0x000fe2000bf45070 */
[----:B-----5:R-:W-:Y:S01]  /*0460*/  FSETP.NEU.AND P0, PT, R35, RZ, PT ;  /* 0x000000ff2300720b */ /* 0x020fe20003f0d000 */
[----:B------:R-:W-:Y:S02]  /*0470*/  USEL UR4, URZ, 0xffffffff, UP0 ;  /* 0xffffffffff047887 */ /* 0x000fe40008000000 */
[----:B------:R-:W-:-:S10]  /*0480*/  UISETP.NE.AND.EX UP2, UPT, UR5, URZ, UPT, UP2 ;  /* 0x000000ff0500728c */ /* 0x000fd4000bf45320 */
[----:B------:R-:W-:Y:S01]  /*0490*/  VOTEU.ANY UP1, P0 ;  /* 0x0000000000ff7886 */ /* 0x000fe20000020100 */
[----:B------:R-:W-:-:S04]  /*04a0*/  @!UP2 USEL UR4, URZ, 0xffffffff, UP1 ;  /* 0xffffffffff04a887 */ /* 0x000fc80008800000 */
[----:B------:R-:W-:-:S04]  /*04b0*/  ULOP3.LUT UR4, UR4, 0x1, URZ, 0xc0, !UPT ;  /* 0x0000000104047892 */ /* 0x000fc8000f8ec0ff */
[----:B------:R-:W-:-:S11]  /*04c0*/  UISETP.NE.U32.AND UP2, UPT, UR4, 0x1, UPT ;  /* 0x000000010400788c */ /* 0x000fd6000bf45070 */
.L_x_8:
[----:B-12---:R-:W1:Y:S01]  /*04d0*/  SHFL.IDX PT, R2, R69, RZ, 0x1f ;  /* 0x00001fff45027589 */ /* 0x006e6200000e0000 */
[----:B------:R-:W-:-:S04]  /*04e0*/  UISETP.NE.AND UP1, UPT, UR8, 0x2, UPT ;  /* 0x000000020800788c */ /* 0x000fc8000bf25270 */
[----:B------:R-:W-:Y:S01]  /*04f0*/  USEL UR6, URZ, 0x1, UP1 ;  /* 0x00000001ff067887 */ /* 0x000fe20008800000 */
[----:B-1----:R-:W-:-:S13]  /*0500*/  ISETP.NE.AND P0, PT, R2, RZ, PT ;  /* 0x000000ff0200720c */ /* 0x002fda0003f05270 */
[----:B------:R-:W-:Y:S05]  /*0510*/  @P0 BRA `(.L_x_9) ;  /* 0x0000000000480947 */ /* 0x000fea0003800000 */
[----:B------:R-:W1:Y:S01]  /*0520*/  S2UR UR5, SR_CgaCtaId ;  /* 0x00000000000579c3 */ /* 0x000e620000008800 */
[----:B------:R-:W-:Y:S01]  /*0530*/  UMOV UR7, 0x400 ;  /* 0x0000040000077882 */ /* 0x000fe20000000000 */
[----:B------:R-:W-:Y:S01]  /*0540*/  UMOV UR4, 0x1 ;  /* 0x0000000100047882 */ /* 0x000fe20000000000 */
[----:B------:R-:W-:Y:S01]  /*0550*/  ELECT P0, URZ, PT ;  /* 0x0000000000ff782f */ /* 0x000fe20003800000 */
[----:B------:R-:W-:-:S04]  /*0560*/  UIADD3 UR10, UPT, UPT, -UR4, 0x100000, URZ ;  /* 0x00100000040a7890 */ /* 0x000fc8000fffe1ff */
[----:B------:R-:W-:Y:S02]  /*0570*/  USHF.L.U32 UR11, UR10, 0xb, URZ ;  /* 0x0000000b0a0b7899 */ /* 0x000fe400080006ff */
[----:B------:R-:W-:Y:S02]  /*0580*/  USHF.L.U32 UR10, UR10, 0x1, URZ ;  /* 0x000000010a0a7899 */ /* 0x000fe400080006ff */
[----:B-1----:R-:W-:Y:S01]  /*0590*/  ULEA UR5, UR5, UR7, 0x18 ;  /* 0x0000000705057291 */ /* 0x002fe2000f8ec0ff */
[----:B------:R-:W1:Y:S11]  /*05a0*/  FENCE.VIEW.ASYNC.S ;  /* 0x00000000000073c6 */ /* 0x000e760000000000 */
[----:B-1----:R1:W2:Y:S01]  /*05b0*/  SYNCS.EXCH.64 URZ, [UR5], UR10 ;  /* 0x0000000a05ff75b2 */ /* 0x0022a20008000100 */
[----:B------:R1:W3:Y:S01]  /*05c0*/  SYNCS.EXCH.64 URZ, [UR5+0x20], UR10 ;  /* 0x0000200a05ff75b2 */ /* 0x0002e20008000100 */
[----:B------:R1:W4:Y:S01]  /*05d0*/  SYNCS.EXCH.64 URZ, [UR5+0x8], UR10 ;  /* 0x0000080a05ff75b2 */ /* 0x0003220008000100 */
[----:B------:R1:W1:Y:S01]  /*05e0*/  SYNCS.EXCH.64 URZ, [UR5+0x28], UR10 ;  /* 0x0000280a05ff75b2 */ /* 0x0002620008000100 */
[----:B------:R1:W1:Y:S01]  /*05f0*/  SYNCS.EXCH.64 URZ, [UR5+0x10], UR10 ;  /* 0x0000100a05ff75b2 */ /* 0x0002620008000100 */
[----:B------:R1:W1:Y:S01]  /*0600*/  SYNCS.EXCH.64 URZ, [UR5+0x30], UR10 ;  /* 0x0000300a05ff75b2 */ /* 0x0002620008000100 */
[----:B------:R1:W1:Y:S01]  /*0610*/  SYNCS.EXCH.64 URZ, [UR5+0x18], UR10 ;  /* 0x0000180a05ff75b2 */ /* 0x0002620008000100 */
[----:B------:R1:W1:Y:S01]  /*0620*/  SYNCS.EXCH.64 URZ, [UR5+0x38], UR10 ;  /* 0x0000380a05ff75b2 */ /* 0x0002620008000100 */
[----:B------:R-:W-:Y:S01]  /*0630*/  NOP ;  /* 0x0000000000007918 */ /* 0x000fe20000000000 */
.L_x_9:
[----:B------:R-:W2:Y:S01]  /*0640*/  SHFL.IDX PT, R2, R69, RZ, 0x1f ;  /* 0x00001fff45027589 */ /* 0x000ea200000e0000 */
[----:B------:R-:W-:Y:S01]  /*0650*/  NOP ;  /* 0x0000000000007918 */ /* 0x000fe20000000000 */
[----:B--2---:R-:W-:-:S13]  /*0660*/  ISETP.NE.AND P0, PT, R2, 0x1, PT ;  /* 0x000000010200780c */ /* 0x004fda0003f05270 */
[----:B------:R-:W-:Y:S05]  /*0670*/  @P0 BRA `(.L_x_10) ;  /* 0x0000000000580947 */ /* 0x000fea0003800000 */
[----:B------:R-:W2:Y:S01]  /*0680*/  S2UR UR7, SR_CgaCtaId ;  /* 0x00000000000779c3 */ /* 0x000ea20000008800 */
[----:B------:R-:W-:Y:S01]  /*0690*/  UMOV UR9, 0x400 ;  /* 0x0000040000097882 */ /* 0x000fe20000000000 */
[----:B-1----:R-:W-:Y:S01]  /*06a0*/  UMOV UR5, 0x20 ;  /* 0x0000002000057882 */ /* 0x002fe20000000000 */
[----:B------:R-:W-:Y:S01]  /*06b0*/  UMOV UR4, 0x80 ;  /* 0x0000008000047882 */ /* 0x000fe20000000000 */
[----:B------:R-:W-:-:S04]  /*06c0*/  UIADD3 UR10, UPT, UPT, -UR5, 0x100000, URZ ;  /* 0x00100000050a7890 */ /* 0x000fc8000fffe1ff */
[----:B------:R-:W-:Y:S02]  /*06d0*/  USHF.L.U32 UR11, UR10, 0xb, URZ ;  /* 0x0000000b0a0b7899 */ /* 0x000fe400080006ff */
[----:B------:R-:W-:Y:S02]  /*06e0*/  USHF.L.U32 UR10, UR10, 0x1, URZ ;  /* 0x000000010a0a7899 */ /* 0x000fe400080006ff */
[----:B------:R-:W-:-:S04]  /*06f0*/  UIADD3 UR4, UPT, UPT, -UR4, 0x100000, URZ ;  /* 0x0010000004047890 */ /* 0x000fc8000fffe1ff */
[----:B------:R-:W-:Y:S02]  /*0700*/  USHF.L.U32 UR5, UR4, 0xb, URZ ;  /* 0x0000000b04057899 */ /* 0x000fe400080006ff */
[----:B------:R-:W-:Y:S01]  /*0710*/  USHF.L.U32 UR4, UR4, 0x1, URZ ;  /* 0x0000000104047899 */ /* 0x000fe200080006ff */
[----:B------:R-:W-:Y:S01]  /*0720*/  ELECT P0, URZ, PT ;  /* 0x0000000000ff782f */ /* 0x000fe20003800000 */
[----:B--2---:R-:W-:Y:S01]  /*0730*/  ULEA UR7, UR7, UR9, 0x18 ;  /* 0x0000000907077291 */ /* 0x004fe2000f8ec0ff */
[----:B------:R-:W1:Y:S11]  /*0740*/  FENCE.VIEW.ASYNC.S ;  /* 0x00000000000073c6 */ /* 0x000e760000000000 */
[----:B-1----:R2:W1:Y:S01]  /*0750*/  SYNCS.EXCH.64 URZ, [UR7+0x40], UR10 ;  /* 0x0000400a07ff75b2 */ /* 0x0024620008000100 */
[----:B------:R2:W1:Y:S01]  /*0760*/  SYNCS.EXCH.64 URZ, [UR7+0x60], UR4 ;  /* 0x0000600407ff75b2 */ /* 0x0004620008000100 */
[----:B------:R2:W1:Y:S01]  /*0770*/  SYNCS.EXCH.64 URZ, [UR7+0x48], UR10 ;  /* 0x0000480a07ff75b2 */ /* 0x0004620008000100 */
[----:B------:R2:W1:Y:S01]  /*0780*/  SYNCS.EXCH.64 URZ, [UR7+0x68], UR4 ;  /* 0x0000680407ff75b2 */ /* 0x0004620008000100 */
[----:B------:R2:W1:Y:S01]  /*0790*/  SYNCS.EXCH.64 URZ, [UR7+0x50], UR10 ;  /* 0x0000500a07ff75b2 */ /* 0x0004620008000100 */
[----:B------:R2:W1:Y:S01]  /*07a0*/  SYNCS.EXCH.64 URZ, [UR7+0x70], UR4 ;  /* 0x0000700407ff75b2 */ /* 0x0004620008000100 */
[----:B------:R2:W1:Y:S01]  /*07b0*/  SYNCS.EXCH.64 URZ, [UR7+0x58], UR10 ;  /* 0x0000580a07ff75b2 */ /* 0x0004620008000100 */
[----:B------:R2:W1:Y:S02]  /*07c0*/  SYNCS.EXCH.64 URZ, [UR7+0x78], UR4 ;  /* 0x0000780407ff75b2 */ /* 0x0004640008000100 */
[----:B--2---:R-:W-:Y:S01]  /*07d0*/  NOP ;  /* 0x0000000000007918 */ /* 0x004fe20000000000 */
.L_x_10:
[----:B------:R-:W2:Y:S01]  /*07e0*/  SHFL.IDX PT, R2, R69, RZ, 0x1f ;  /* 0x00001fff45027589 */ /* 0x000ea200000e0000 */
[----:B------:R-:W-:Y:S01]  /*07f0*/  NOP ;  /* 0x0000000000007918 */ /* 0x000fe20000000000 */
[----:B--2---:R-:W-:-:S13]  /*0800*/  ISETP.NE.AND P0, PT, R2, 0x3, PT ;  /* 0x000000030200780c */ /* 0x004fda0003f05270 */
[----:B------:R-:W-:Y:S05]  /*0810*/  @P0 BRA `(.L_x_11) ;  /* 0x0000000000300947 */ /* 0x000fea0003800000 */
[----:B-1----:R-:W1:Y:S01]  /*0820*/  S2UR UR5, SR_CgaCtaId ;  /* 0x00000000000579c3 */ /* 0x002e620000008800 */
        /* <DEDUP_REMOVED lines=8> */
[----:B-1----:R2:W1:Y:S01]  /*08b0*/  SYNCS.EXCH.64 URZ, [UR5+0x80], UR10 ;  /* 0x0000800a05ff75b2 */ /* 0x0024620008000100 */
[----:B------:R2:W1:Y:S02]  /*08c0*/  SYNCS.EXCH.64 URZ, [UR5+0x88], UR10 ;  /* 0x0000880a05ff75b2 */ /* 0x0004640008000100 */
[----:B--2---:R-:W-:Y:S01]  /*08d0*/  NOP ;  /* 0x0000000000007918 */ /* 0x004fe20000000000 */
.L_x_11:
[----:B------:R-:W2:Y:S01]  /*08e0*/  SHFL.IDX PT, R2, R69, RZ, 0x1f ;  /* 0x00001fff45027589 */ /* 0x000ea200000e0000 */
[----:B------:R-:W-:Y:S01]  /*08f0*/  NOP ;  /* 0x0000000000007918 */ /* 0x000fe20000000000 */
[----:B--2---:R-:W-:-:S13]  /*0900*/  ISETP.NE.AND P0, PT, R2, 0x4, PT ;  /* 0x000000040200780c */ /* 0x004fda0003f05270 */
[----:B------:R-:W-:Y:S05]  /*0910*/  @P0 BRA `(.L_x_12) ;  /* 0x00000000004c0947 */ /* 0x000fea0003800000 */
[----:B-1----:R-:W1:Y:S01]  /*0920*/  S2UR UR5, SR_CgaCtaId ;  /* 0x00000000000579c3 */ /* 0x002e620000008800 */
[----:B------:R-:W-:Y:S01]  /*0930*/  UMOV UR9, 0x100 ;  /* 0x0000010000097882 */ /* 0x000fe20000000000 */
[----:B------:R-:W-:Y:S01]  /*0940*/  UMOV UR7, 0x400 ;  /* 0x0000040000077882 */ /* 0x000fe20000000000 */
[----:B------:R-:W-:Y:S01]  /*0950*/  USEL UR9, UR9, 0xe0, UP2 ;  /* 0x000000e009097887 */ /* 0x000fe20009000000 */
[----:B------:R-:W-:Y:S01]  /*0960*/  UMOV UR4, 0x1 ;  /* 0x0000000100047882 */ /* 0x000fe20000000000 */
[----:B------:R-:W-:Y:S01]  /*0970*/  ELECT P0, URZ, PT ;  /* 0x0000000000ff782f */ /* 0x000fe20003800000 */
[----:B------:R-:W-:-:S04]  /*0980*/  UIADD3 UR10, UPT, UPT, -UR4, 0x100000, URZ ;  /* 0x00100000040a7890 */ /* 0x000fc8000fffe1ff */
[----:B------:R-:W-:Y:S02]  /*0990*/  USHF.L.U32 UR11, UR10, 0xb, URZ ;  /* 0x0000000b0a0b7899 */ /* 0x000fe400080006ff */
[----:B------:R-:W-:Y:S02]  /*09a0*/  USHF.L.U32 UR10, UR10, 0x1, URZ ;  /* 0x000000010a0a7899 */ /* 0x000fe400080006ff */
[----:B------:R-:W-:-:S04]  /*09b0*/  UIADD3 UR12, UPT, UPT, -UR9, 0x100000, URZ ;  /* 0x00100000090c7890 */ /* 0x000fc8000fffe1ff */
[----:B------:R-:W-:Y:S02]  /*09c0*/  USHF.L.U32 UR13, UR12, 0xb, URZ ;  /* 0x0000000b0c0d7899 */ /* 0x000fe400080006ff */
[----:B------:R-:W-:Y:S02]  /*09d0*/  USHF.L.U32 UR12, UR12, 0x1, URZ ;  /* 0x000000010c0c7899 */ /* 0x000fe400080006ff */
[----:B-1----:R-:W-:Y:S01]  /*09e0*/  ULEA UR5, UR5, UR7, 0x18 ;  /* 0x0000000705057291 */ /* 0x002fe2000f8ec0ff */
[----:B------:R-:W1:Y:S11]  /*09f0*/  FENCE.VIEW.ASYNC.S ;  /* 0x00000000000073c6 */ /* 0x000e760000000000 */
[----:B-1----:R2:W1:Y:S01]  /*0a00*/  SYNCS.EXCH.64 URZ, [UR5+0x90], UR10 ;  /* 0x0000900a05ff75b2 */ /* 0x0024620008000100 */
[----:B------:R2:W1:Y:S01]  /*0a10*/  SYNCS.EXCH.64 URZ, [UR5+0xa0], UR12 ;  /* 0x0000a00c05ff75b2 */ /* 0x0004620008000100 */
[----:B------:R2:W1:Y:S01]  /*0a20*/  SYNCS.EXCH.64 URZ, [UR5+0x98], UR10 ;  /* 0x0000980a05ff75b2 */ /* 0x0004620008000100 */
[----:B------:R2:W1:Y:S02]  /*0a30*/  SYNCS.EXCH.64 URZ, [UR5+0xa8], UR12 ;  /* 0x0000a80c05ff75b2 */ /* 0x0004640008000100 */
[----:B--2---:R-:W-:Y:S01]  /*0a40*/  NOP ;  /* 0x0000000000007918 */ /* 0x004fe20000000000 */
.L_x_12:
        /* <DEDUP_REMOVED lines=26> */
.L_x_13:
        /* <DEDUP_REMOVED lines=18> */
.L_x_14:
[----:B-1----:R-:W1:Y:S01]  /*0d10*/  S2UR UR5, SR_CTAID.X ;  /* 0x00000000000579c3 */ /* 0x002e620000002500 */
[----:B------:R-:W-:-:S05]  /*0d20*/  CS2R.32 R63, SR_CgaSize ;  /* 0x00000000003f7805 */ /* 0x000fca0000008a00 */
[----:B------:R-:W-:-:S05]  /*0d30*/  IMAD R63, R63, -0xa0, RZ ;  /* 0xffffff603f3f7824 */ /* 0x000fca00078e02ff */
[----:B------:R-:W-:-:S14]  /*0d40*/  R2UR UR9, R63 ;  /* 0x000000003f0972ca */ /* 0x000fdc00000e0000 */
[----:B------:R-:W2:Y:S01]  /*0d50*/  LDCU UR9, c[0x0][UR9+0x2b0] ;  /* 0x00005600090977ac */ /* 0x000ea20008000800 */
[----:B------:R-:W-:Y:S01]  /*0d60*/  NOP ;  /* 0x0000000000007918 */ /* 0x000fe20000000000 */
[----:B------:R-:W-:-:S05]  /*0d70*/  CS2R.32 R63, SR_CgaSize ;  /* 0x00000000003f7805 */ /* 0x000fca0000008a00 */
[----:B------:R-:W-:-:S05]  /*0d80*/  IMAD R63, R63, -0xa0, RZ ;  /* 0xffffff603f3f7824 */ /* 0x000fca00078e02ff */
[----:B------:R-:W-:-:S14]  /*0d90*/  R2UR UR7, R63 ;  /* 0x000000003f0772ca */ /* 0x000fdc00000e0000 */
[----:B------:R-:W3:Y:S01]  /*0da0*/  LDCU UR7, c[0x0][UR7+0x2b4] ;  /* 0x00005680070777ac */ /* 0x000ee20008000800 */
[----:B------:R-:W4:Y:S08]  /*0db0*/  S2UR UR4, SR_CTAID.Y ;  /* 0x00000000000479c3 */ /* 0x000f300000002600 */
[----:B------:R-:W3:Y:S01]  /*0dc0*/  LDC R10, c[0x0][0xb24] ;  /* 0x0002c900ff0a7b82 */ /* 0x000ee20000000800 */
[----:B-1----:R-:W-:-:S02]  /*0dd0*/  I2FP.F32.U32 R63, UR5 ;  /* 0x00000005003f7c45 */ /* 0x002fc40008201000 */
[----:B------:R-:W-:-:S05]  /*0de0*/  CS2R.32 R3, SR_CgaSize ;  /* 0x0000000000037805 */ /* 0x000fca0000008a00 */
[----:B------:R-:W-:-:S06]  /*0df0*/  IMAD R3, R3, -0xa0, RZ ;  /* 0xffffff6003037824 */ /* 0x000fcc00078e02ff */
[----:B------:R-:W1:Y:S01]  /*0e00*/  LDC R3, c[0x0][R3+0x2a0] ;  /* 0x0000a80003037b82 */ /* 0x000e620000000800 */
[----:B------:R-:W-:Y:S01]  /*0e10*/  MOV R15, UR5 ;  /* 0x00000005000f7c02 */ /* 0x000fe20008000f00 */
[----:B--2---:R-:W-:Y:S01]  /*0e20*/  FMUL R63, R63, UR9 ;  /* 0x000000093f3f7c20 */ /* 0x004fe20008400000 */
[----:B----4-:R-:W-:Y:S02]  /*0e30*/  I2FP.F32.U32 R62, UR4 ;  /* 0x00000004003e7c45 */ /* 0x010fe40008201000 */
[----:B------:R-:W-:-:S05]  /*0e40*/  CS2R.32 R2, SR_CgaSize ;  /* 0x0000000000027805 */ /* 0x000fca0000008a00 */
[----:B------:R-:W-:-:S06]  /*0e50*/  IMAD R2, R2, -0xa0, RZ ;  /* 0xffffff6002027824 */ /* 0x000fcc00078e02ff */
[----:B------:R-:W2:Y:S01]  /*0e60*/  LDC R2, c[0x0][R2+0x2a4] ;  /* 0x0000a90002027b82 */ /* 0x000ea20000000800 */
[----:B------:R-:W-:Y:S01]  /*0e70*/  MOV R14, UR4 ;  /* 0x00000004000e7c02 */ /* 0x000fe20008000f00 */
[----:B------:R-:W4:Y:S01]  /*0e80*/  F2I.U32.TRUNC.NTZ R63, R63 ;  /* 0x0000003f003f7305 */ /* 0x000f22000020f000 */
[----:B---3--:R-:W-:-:S05]  /*0e90*/  FMUL R62, R62, UR7 ;  /* 0x000000073e3e7c20 */ /* 0x008fca0008400000 */
[----:B------:R-:W-:Y:S01]  /*0ea0*/  BAR.SYNC.DEFER_BLOCKING 0x0 ;  /* 0x0000000000007b1d */ /* 0x000fe20000010000 */
[----:B------:R-:W-:-:S05]  /*0eb0*/  ISETP.GE.AND P0, PT, R10, 0x1, PT ;  /* 0x000000010a00780c */ /* 0x000fca0003f06270 */
[----:B------:R-:W3:Y:S02]  /*0ec0*/  F2I.U32.TRUNC.NTZ R62, R62 ;  /* 0x0000003e003e7305 */ /* 0x000ee4000020f000 */
[----:B------:R-:W2:Y:S01]  /*0ed0*/  S2UR UR36, SR_CTAID.Z ;  /* 0x00000000002479c3 */ /* 0x000ea20000002700 */
[----:B----4-:R-:W-:-:S05]  /*0ee0*/  IADD3 R63, PT, PT, -R63, RZ, RZ ;  /* 0x000000ff3f3f7210 */ /* 0x010fca0007ffe1ff */
[----:B-1----:R-:W-:Y:S01]  /*0ef0*/  IMAD R63, R3, R63, UR5 ;  /* 0x00000005033f7e24 */ /* 0x002fe2000f8e023f */
[----:B---3--:R-:W-:-:S05]  /*0f00*/  IADD3 R62, PT, PT, -R62, RZ, RZ ;  /* 0x000000ff3e3e7210 */ /* 0x008fca0007ffe1ff */
[----:B--2---:R-:W-:Y:S01]  /*0f10*/  IMAD R62, R2, R62, UR4 ;  /* 0x00000004023e7e24 */ /* 0x004fe2000f8e023e */
[----:B------:R-:W-:Y:S06]  /*0f20*/  @!P0 BRA `(.L_x_15) ;  /* 0x0000000000b88947 */ /* 0x000fec0003800000 */
[----:B------:R-:W1:Y:S01]  /*0f30*/  LDC.64 R4, c[0x0][0xb18] ;  /* 0x0002c600ff047b82 */ /* 0x000e620000000a00 */
[----:B------:R-:W-:-:S07]  /*0f40*/  ISETP.NE.AND P0, PT, R10, 0x1, PT ;  /* 0x000000010a00780c */ /* 0x000fce0003f05270 */
[----:B------:R-:W2:Y:S08]  /*0f50*/  LDC R9, c[0x0][0xb0c] ;  /* 0x0002c300ff097b82 */ /* 0x000eb00000000800 */
[----:B------:R-:W3:Y:S08]  /*0f60*/  LDC R12, c[0x0][0x370] ;  /* 0x0000dc00ff0c7b82 */ /* 0x000ef00000000800 */
[----:B------:R-:W4:Y:S01]  /*0f70*/  LDC R11, c[0x0][0x374] ;  /* 0x0000dd00ff0b7b82 */ /* 0x000f220000000800 */
[----:B-1----:R-:W-:-:S07]  /*0f80*/  ISETP.NE.AND P1, PT, R4, 0x1, PT ;  /* 0x000000010400780c */ /* 0x002fce0003f25270 */
[----:B------:R-:W3:Y:S01]  /*0f90*/  LDC.64 R6, c[0x0][0xb10] ;  /* 0x0002c400ff067b82 */ /* 0x000ee20000000a00 */
[----:B--2---:R-:W-:-:S07]  /*0fa0*/  ISETP.NE.AND P2, PT, R9, 0x1, PT ;  /* 0x000000010900780c */ /* 0x004fce0003f45270 */
[----:B------:R-:W1:Y:S08]  /*0fb0*/  LDC R8, c[0x0][0xb20] ;  /* 0x0002c800ff087b82 */ /* 0x000e700000000800 */
[----:B------:R-:W2:Y:S01]  /*0fc0*/  LDC.64 R2, c[0x0][0xb28] ;  /* 0x0002ca00ff027b82 */ /* 0x000ea20000000a00 */
[----:B----4-:R-:W-:-:S04]  /*0fd0*/  IMAD.HI.U32 R13, R11, R5, RZ ;  /* 0x000000050b0d7227 */ /* 0x010fc800078e00ff */
[----:B------:R-:W-:-:S04]  /*0fe0*/  IMAD.HI.U32 R5, R14, R5, RZ ;  /* 0x000000050e057227 */ /* 0x000fc800078e00ff */
[----:B---3--:R-:W-:-:S05]  /*0ff0*/  IMAD.HI.U32 R16, R12, R6, RZ ;  /* 0x000000060c107227 */ /* 0x008fca00078e00ff */
[-C--:B------:R-:W-:Y:S01]  /*1000*/  @P2 SHF.R.U32.HI R12, RZ, R7.reuse, R16 ;  /* 0x00000007ff0c2219 */ /* 0x080fe20000011610 */
[----:B------:R-:W-:Y:S01]  /*1010*/  IMAD.HI.U32 R16, R15, R6, RZ ;  /* 0x000000060f107227 */ /* 0x000fe200078e00ff */
[-C--:B-1----:R-:W-:Y:S02]  /*1020*/  @P1 SHF.R.U32.HI R11, RZ, R8.reuse, R13 ;  /* 0x00000008ff0b1219 */ /* 0x082fe4000001160d */
[----:B------:R-:W-:Y:S02]  /*1030*/  SHF.R.U32.HI R5, RZ, R8, R5 ;  /* 0x00000008ff057219 */ /* 0x000fe40000011605 */
[----:B------:R-:W-:Y:S02]  /*1040*/  SHF.R.U32.HI R16, RZ, R7, R16 ;  /* 0x00000007ff107219 */ /* 0x000fe40000011610 */
[----:B------:R-:W-:Y:S01]  /*1050*/  SEL R5, R14, R5, !P1 ;  /* 0x000000050e057207 */ /* 0x000fe20004800000 */
[----:B--2---:R-:W-:Y:S01]  /*1060*/  IMAD.HI.U32 R13, R11, R2, RZ ;  /* 0x000000020b0d7227 */ /* 0x004fe200078e00ff */
[----:B------:R-:W-:-:S03]  /*1070*/  SEL R16, R15, R16, !P2 ;  /* 0x000000100f107207 */ /* 0x000fc60005000000 */
[----:B------:R-:W-:Y:S01]  /*1080*/  IMAD.HI.U32 R6, R12, R2, RZ ;  /* 0x000000020c067227 */ /* 0x000fe200078e00ff */
[----:B------:R-:W-:-:S04]  /*1090*/  @P0 SHF.R.U32.HI R11, RZ, R3, R13 ;  /* 0x00000003ff0b0219 */ /* 0x000fc8000001160d */
[----:B------:R-:W-:Y:S01]  /*10a0*/  @P0 SHF.R.U32.HI R12, RZ, R3, R6 ;  /* 0x00000003ff0c0219 */ /* 0x000fe20000011606 */
[----:B------:R-:W-:-:S04]  /*10b0*/  IMAD R11, R11, R10, RZ ;  /* 0x0000000a0b0b7224 */ /* 0x000fc800078e02ff */
[----:B------:R-:W-:Y:S01]  /*10c0*/  IMAD R6, R12, R10, RZ ;  /* 0x0000000a0c067224 */ /* 0x000fe200078e02ff */
[----:B------:R-:W-:-:S04]  /*10d0*/  ISETP.GE.AND P1, PT, R5, R11, PT ;  /* 0x0000000b0500720c */ /* 0x000fc80003f26270 */
[----:B------:R-:W-:Y:S01]  /*10e0*/  ISETP.GE.OR P1, PT, R16, R6, P1 ;  /* 0x000000061000720c */ /* 0x000fe20000f26670 */
[----:B------:R-:W-:-:S05]  /*10f0*/  IMAD.HI.U32 R6, R5, R2, RZ ;  /* 0x0000000205067227 */ /* 0x000fca00078e00ff */
[----:B------:R-:W-:-:S04]  /*1100*/  SHF.R.U32.HI R6, RZ, R3, R6 ;  /* 0x00000003ff067219 */ /* 0x000fc80000011606 */
[----:B------:R-:W-:-:S03]  /*1110*/  SEL R6, R5, R6, !P0 ;  /* 0x0000000605067207 */ /* 0x000fc60004000000 */
[----:B------:R-:W-:Y:S01]  /*1120*/  @!P1 IMAD.HI.U32 R7, R16, R2, RZ ;  /* 0x0000000210079227 */ /* 0x000fe200078e00ff */
[----:B------:R-:W-:-:S04]  /*1130*/  IADD3 R2, PT, PT, -R6, RZ, RZ ;  /* 0x000000ff06027210 */ /* 0x000fc80007ffe1ff */
[----:B------:R-:W-:Y:S01]  /*1140*/  @!P1 SHF.R.U32.HI R3, RZ, R3, R7 ;  /* 0x00000003ff039219 */ /* 0x000fe20000011607 */
[----:B------:R-:W-:Y:S01]  /*1150*/  IMAD R2, R10, R2, R5 ;  /* 0x000000020a027224 */ /* 0x000fe200078e0205 */
[----:B------:R-:W-:Y:S02]  /*1160*/  IADD3 R7, PT, PT, -R5, RZ, RZ ;  /* 0x000000ff05077210 */ /* 0x000fe40007ffe1ff */
[----:B------:R-:W-:-:S03]  /*1170*/  @!P1 SEL R3, R16, R3, !P0 ;  /* 0x0000000310039207 */ /* 0x000fc60004000000 */
[----:B------:R-:W-:Y:S02]  /*1180*/  IMAD R7, R4, R7, R14 ;  /* 0x0000000704077224 */ /* 0x000fe400078e020e */
[--C-:B------:R-:W-:Y:S02]  /*1190*/  @!P1 IMAD.IADD R6, R6, 0x1, -R3.reuse ;  /* 0x0000000106069824 */ /* 0x100fe400078e0a03 */
[----:B------:R-:W-:Y:S01]  /*11a0*/  @!P1 IMAD R3, R2, R12, R3 ;  /* 0x0000000c02039224 */ /* 0x000fe200078e0203 */
[----:B------:R-:W-:Y:S01]  /*11b0*/  IADD3 R2, PT, PT, -R16, RZ, RZ ;  /* 0x000000ff10027210 */ /* 0x000fe20007ffe1ff */
[----:B------:R-:W-:Y:S02]  /*11c0*/  @!P1 IMAD R5, R6, R10, R16 ;  /* 0x0000000a06059224 */ /* 0x000fe400078e0210 */
[----:B------:R-:W-:Y:S02]  /*11d0*/  @!P1 IMAD.MOV.U32 R16, RZ, RZ, R3 ;  /* 0x000000ffff109224 */ /* 0x000fe400078e0003 */
[----:B------:R-:W-:-:S02]  /*11e0*/  IMAD R2, R9, R2, R15 ;  /* 0x0000000209027224 */ /* 0x000fc400078e020f */
[----:B------:R-:W-:Y:S02]  /*11f0*/  IMAD R14, R5, R4, R7 ;  /* 0x00000004050e7224 */ /* 0x000fe400078e0207 */
[----:B------:R-:W-:Y:S02]  /*1200*/  IMAD R15, R16, R9, R2 ;  /* 0x00000009100f7224 */ /* 0x000fe400078e0202 */
.L_x_15:
[----:B------:R-:W1:Y:S01]  /*1210*/  LDCU UR4, c[0x0][0xb30] ;  /* 0x00016600ff0477ac */ /* 0x000e620008000800 */
[----:B------:R-:W2:Y:S08]  /*1220*/  S2UR UR37, SR_CgaCtaId ;  /* 0x00000000002579c3 */ /* 0x000eb00000008800 */
[----:B------:R-:W3:Y:S01]  /*1230*/  LDC R26, c[0x0][0xb24] ;  /* 0x0002c900ff1a7b82 */ /* 0x000ee20000000800 */
[----:B-1----:R-:W-:-:S09]  /*1240*/  UISETP.NE.AND UP1, UPT, UR4, 0x1, UPT ;  /* 0x000000010400788c */ /* 0x002fd2000bf25270 */
[----:B--2---:R-:W-:Y:S05]  /*1250*/  BRA.U UP1, `(.L_x_16) ;  /* 0x0000000101407547 */ /* 0x004fea000b800000 */
[----:B------:R-:W1:Y:S08]  /*1260*/  LDC.64 R4, c[0x0][0xb10] ;  /* 0x0002c400ff047b82 */ /* 0x000e700000000a00 */
[----:B------:R-:W2:Y:S08]  /*1270*/  LDC.64 R2, c[0x0][0xb18] ;  /* 0x0002c600ff027b82 */ /* 0x000eb00000000a00 */
[----:B------:R-:W4:Y:S08]  /*1280*/  LDC R6, c[0x0][0xb20] ;  /* 0x0002c800ff067b82 */ /* 0x000f300000000800 */
[----:B------:R-:W3:Y:S01]  /*1290*/  LDC R7, c[0x0][0xb0c] ;  /* 0x0002c300ff077b82 */ /* 0x000ee20000000800 */
[----:B-1----:R-:W-:-:S05]  /*12a0*/  IMAD.HI.U32 R4, R15, R4, RZ ;  /* 0x000000040f047227 */ /* 0x002fca00078e00ff */
[----:B------:R-:W-:Y:S01]  /*12b0*/  SHF.R.U32.HI R4, RZ, R5, R4 ;  /* 0x00000005ff047219 */ /* 0x000fe20000011604 */
[----:B--2---:R-:W-:Y:S01]  /*12c0*/  IMAD.HI.U32 R3, R14, R3, RZ ;  /* 0x000000030e037227 */ /* 0x004fe200078e00ff */
[----:B------:R-:W-:-:S04]  /*12d0*/  ISETP.NE.AND P0, PT, R2, 0x1, PT ;  /* 0x000000010200780c */ /* 0x000fc80003f05270 */
[----:B----4-:R-:W-:-:S04]  /*12e0*/  SHF.R.U32.HI R3, RZ, R6, R3 ;  /* 0x00000006ff037219 */ /* 0x010fc80000011603 */
[----:B------:R-:W-:Y:S02]  /*12f0*/  SEL R3, R14, R3, !P0 ;  /* 0x000000030e037207 */ /* 0x000fe40004000000 */
[----:B---3--:R-:W-:-:S04]  /*1300*/  ISETP.NE.AND P1, PT, R7, 0x1, PT ;  /* 0x000000010700780c */ /* 0x008fc80003f25270 */
[----:B------:R-:W-:-:S05]  /*1310*/  SEL R4, R15, R4, !P1 ;  /* 0x000000040f047207 */ /* 0x000fca0004800000 */
[----:B------:R-:W-:Y:S02]  /*1320*/  IMAD.IADD R5, R3, 0x1, -R4 ;  /* 0x0000000103057824 */ /* 0x000fe400078e0a04 */
[----:B------:R-:W-:Y:S02]  /*1330*/  IMAD.IADD R3, R4, 0x1, -R3 ;  /* 0x0000000104037824 */ /* 0x000fe400078e0a03 */
[----:B------:R-:W-:Y:S02]  /*1340*/  IMAD R15, R5, R7, R15 ;  /* 0x00000007050f7224 */ /* 0x000fe400078e020f */
[----:B------:R-:W-:-:S07]  /*1350*/  IMAD R14, R3, R2, R14 ;  /* 0x00000002030e7224 */ /* 0x000fce00078e020e */
.L_x_16:
[----:B------:R-:W-:Y:S01]  /*1360*/  BAR.SYNC.DEFER_BLOCKING 0x0 ;  /* 0x0000000000007b1d */ /* 0x000fe20000010000 */
[----:B------:R-:W-:Y:S01]  /*1370*/  UISETP.NE.AND UP1, UPT, UR8, 0x2, UPT ;  /* 0x000000020800788c */ /* 0x000fe2000bf25270 */
[----:B------:R-:W-:Y:S02]  /*1380*/  ISETP.NE.OR P5, PT, R0, 0x2, !P5 ;  /* 0x000000020000780c */ /* 0x000fe40006fa5670 */
[----:B------:R-:W-:-:S06]  /*1390*/  LOP3.LUT R2, R77, 0x1f, RZ, 0xc0, !PT ;  /* 0x0000001f4d027812 */ /* 0x000fcc00078ec0ff */
[----:B------:R-:W-:Y:S05]  /*13a0*/  BRA.U UP1, `(.L_x_17) ;  /* 0x0000001101b47547 */ /* 0x000fea000b800000 */
[----:B------:R-:W1:Y:S01]  /*13b0*/  LDCU UR13, c[0x0][0x38c] ;  /* 0x00007180ff0d77ac */ /* 0x000e620008000800 */
[----:B------:R-:W2:Y:S01]  /*13c0*/  LDC R8, c[0x0][0x370] ;  /* 0x0000dc00ff087b82 */ /* 0x000ea20000000800 */
[----:B------:R-:W-:Y:S01]  /*13d0*/  PLOP3.LUT P1, PT, PT, PT, UP2, 0x80, 0x8 ;  /* 0x000000000008781c */ /* 0x000fe20003f2f028 */
[----:B------:R-:W-:Y:S01]  /*13e0*/  IMAD.MOV.U32 R17, RZ, RZ, 0x1 ;  /* 0x00000001ff117424 */ /* 0x000fe200078e00ff */
[----:B------:R-:W-:Y:S01]  /*13f0*/  ISETP.EQ.OR P4, PT, R2, RZ, P5 ;  /* 0x000000ff0200720c */ /* 0x000fe20002f82670 */
[----:B------:R-:W-:Y:S01]  /*1400*/  IMAD.MOV.U32 R16, RZ, RZ, RZ ;  /* 0x000000ffff107224 */ /* 0x000fe200078e00ff */
[----:B------:R-:W-:Y:S02]  /*1410*/  PLOP3.LUT P1, PT, P1, PT, PT, 0x8, 0x80 ;  /* 0x000000000080781c */ /* 0x000fe40000f2e170 */
[----:B------:R-:W-:Y:S01]  /*1420*/  CS2R R12, SRZ ;  /* 0x00000000000c7805 */ /* 0x000fe2000001ff00 */
[----:B------:R-:W-:Y:S01]  /*1430*/  IMAD.MOV.U32 R11, RZ, RZ, 0x1 ;  /* 0x00000001ff0b7424 */ /* 0x000fe200078e00ff */
[----:B------:R-:W4:Y:S01]  /*1440*/  LDC R0, c[0x0][0x374] ;  /* 0x0000dd00ff007b82 */ /* 0x000f220000000800 */
[----:B------:R-:W2:Y:S01]  /*1450*/  LDCU.64 UR22, c[0x0][0x348] ;  /* 0x00006900ff1677ac */ /* 0x000ea20008000a00 */
[----:B------:R-:W-:Y:S01]  /*1460*/  UMOV UR6, URZ ;  /* 0x000000ff00067c82 */ /* 0x000fe20008000000 */
[----:B-1----:R-:W-:-:S04]  /*1470*/  UIADD3 UR5, UPT, UPT, UR13, 0x3f, URZ ;  /* 0x0000003f0d057890 */ /* 0x002fc8000fffe0ff */
[----:B------:R-:W-:-:S04]  /*1480*/  USHF.R.S32.HI UR4, URZ, 0x1f, UR5 ;  /* 0x0000001fff047899 */ /* 0x000fc80008011405 */
[----:B------:R-:W-:-:S04]  /*1490*/  ULEA.HI UR4, UR4, UR5, URZ, 0x6 ;  /* 0x0000000504047291 */ /* 0x000fc8000f8f30ff */
[----:B------:R-:W-:Y:S02]  /*14a0*/  USHF.R.S32.HI UR15, URZ, 0x6, UR4 ;  /* 0x00000006ff0f7899 */ /* 0x000fe40008011404 */
[----:B------:R-:W-:Y:S02]  /*14b0*/  UIADD3 UR4, UPT, UPT, UR13, -0x1, URZ ;  /* 0xffffffff0d047890 */ /* 0x000fe4000fffe0ff */
[----:B------:R-:W-:Y:S02]  /*14c0*/  UISETP.LT.U32.AND UP0, UPT, UR15, 0x4, UPT ;  /* 0x000000040f00788c */ /* 0x000fe4000bf01070 */
[----:B------:R-:W-:Y:S02]  /*14d0*/  UISETP.GE.U32.AND UP1, UPT, UR4, -0x7f, UPT ;  /* 0xffffff810400788c */ /* 0x000fe4000bf26070 */
[----:B------:R-:W-:Y:S02]  /*14e0*/  USEL UR14, UR15, 0x4, UP0 ;  /* 0x000000040f0e7887 */ /* 0x000fe40008000000 */
[----:B------:R-:W-:-:S02]  /*14f0*/  UIADD3 UR13, UPT, UPT, UR13, 0x7e, URZ ;  /* 0x0000007e0d0d7890 */ /* 0x000fc4000fffe0ff */
[----:B------:R-:W-:Y:S02]  /*1500*/  UIADD3 UR5, UPT, UPT, UR14, -0x1, URZ ;  /* 0xffffffff0e057890 */ /* 0x000fe4000fffe0ff */
[----:B------:R-:W-:-:S03]  /*1510*/  UIADD3 UR7, UPT, UPT, UR15, -UR14, URZ ;  /* 0x8000000e0f077290 */ /* 0x000fc6000fffe0ff */
[----:B------:R-:W-:-:S04]  /*1520*/  @UP1 UIADD3 UR5, UPT, UPT, UR14, URZ, URZ ;  /* 0x000000ff0e051290 */ /* 0x000fc8000fffe0ff */
[----:B--2---:R-:W-:-:S12]  /*1530*/  UIADD3 UR5, UPT, UPT, UR5, 0x1, URZ ;  /* 0x0000000105057890 */ /* 0x004fd8000fffe0ff */
.L_x_35:
[----:B------:R-:W-:Y:S01]  /*1540*/  UISETP.NE.AND UP0, UPT, UR37, URZ, UPT ;  /* 0x000000ff2500728c */ /* 0x000fe2000bf05270 */
[----:B------:R-:W1:Y:S08]  /*1550*/  S2UR UR37, SR_CgaCtaId ;  /* 0x00000000002579c3 */ /* 0x000e700000008800 */
[----:B------:R-:W-:Y:S05]  /*1560*/  BRA.U UP0, `(.L_x_18) ;  /* 0x0000000100347547 */ /* 0x000fea000b800000 */
[----:B------:R-:W2:Y:S01]  /*1570*/  S2R R2, SR_CgaCtaId ;  /* 0x0000000000027919 */ /* 0x000ea20000008800 */
[----:B------:R-:W-:-:S04]  /*1580*/  MOV R3, 0x400 ;  /* 0x0000040000037802 */ /* 0x000fc80000000f00 */
[----:B--2---:R-:W-:Y:S02]  /*1590*/  LEA R2, R2, R3, 0x18 ;  /* 0x0000000302027211 */ /* 0x004fe400078ec0ff */
[----:B------:R-:W-:-:S03]  /*15a0*/  SHF.L.U32 R3, R11, 0x1f, RZ ;  /* 0x0000001f0b037819 */ /* 0x000fc600000006ff */
[----:B------:R-:W-:-:S04]  /*15b0*/  IMAD R2, R12, 0x8, R2 ;  /* 0x000000080c027824 */ /* 0x000fc800078e0202 */
[----:B------:R-:W2:Y:S02]  /*15c0*/  SYNCS.PHASECHK.TRANS64.TRYWAIT P0, [R2+URZ+0x100], R3 ;  /* 0x00010003020075a7 */ /* 0x000ea400080011ff */
[----:B--2---:R-:W-:Y:S05]  /*15d0*/  @!P0 BRA `(.L_x_19) ;  /* 0x0000006c00e88947 */ /* 0x004fea0003800000 */
.L_x_131:
[----:B------:R-:W-:Y:S01]  /*15e0*/  VIADD R12, R12, 0x1 ;  /* 0x000000010c0c7836 */ /* 0x000fe20000000000 */
[----:B------:R2:W-:Y:S04]  /*15f0*/  SYNCS.ARRIVE.TRANS64.A1T0 RZ, [R2+URZ+0xf0], RZ ;  /* 0x0000f0ff02ff79a7 */ /* 0x0005e800081000ff */
[----:B------:R-:W-:-:S04]  /*1600*/  ISETP.NE.AND P0, PT, R12, 0x2, PT ;  /* 0x000000020c00780c */ /* 0x000fc80003f05270 */
[----:B------:R-:W-:Y:S02]  /*1610*/  SEL R12, R12, RZ, P0 ;  /* 0x000000ff0c0c7207 */ /* 0x000fe40000000000 */
[----:B--2---:R-:W-:-:S04]  /*1620*/  SEL R2, RZ, 0x1, P0 ;  /* 0x00000001ff027807 */ /* 0x004fc80000000000 */
[----:B------:R-:W-:-:S07]  /*1630*/  LOP3.LUT R11, R11, R2, RZ, 0x3c, !PT ;  /* 0x000000020b0b7212 */ /* 0x000fce00078e3cff */
.L_x_18:
[----:B------:R-:W-:Y:S01]  /*1640*/  UMOV UR4, 0x400 ;  /* 0x0000040000047882 */ /* 0x000fe20000000000 */
[----:B------:R-:W-:Y:S01]  /*1650*/  SHF.L.U32 R2, R17, 0x1f, RZ ;  /* 0x0000001f11027819 */ /* 0x000fe200000006ff */
[----:B-1----:R-:W-:Y:S01]  /*1660*/  ULEA UR4, UR37, UR4, 0x18 ;  /* 0x0000000425047291 */ /* 0x002fe2000f8ec0ff */
[----:B------:R-:W-:Y:S01]  /*1670*/  R2UR UR35, R15 ;  /* 0x000000000f2372ca */ /* 0x000fe200000e0000 */
[----:B------:R-:W-:Y:S01]  /*1680*/  UISETP.GE.U32.AND UP0, UPT, UR13, 0x7f, UPT ;  /* 0x0000007f0d00788c */ /* 0x000fe2000bf06070 */
[----:B------:R-:W-:Y:S01]  /*1690*/  R2UR UR19, R14 ;  /* 0x000000000e1372ca */ /* 0x000fe200000e0000 */
[----:B------:R-:W-:Y:S01]  /*16a0*/  ULEA UR8, UR6, UR4, 0x3 ;  /* 0x0000000406087291 */ /* 0x000fe2000f8e18ff */
[----:B------:R-:W-:-:S08]  /*16b0*/  UMOV UR29, URZ ;  /* 0x000000ff001d7c82 */ /* 0x000fd00008000000 */
[----:B------:R1:W2:Y:S01]  /*16c0*/  SYNCS.PHASECHK.TRANS64.TRYWAIT P0, [UR8+0x20], R2 ;  /* 0x00002002ff0075a7 */ /* 0x0002a20008001108 */
[----:B------:R-:W-:Y:S02]  /*16d0*/  USHF.L.U32 UR35, UR35, 0x6, URZ ;  /* 0x0000000623237899 */ /* 0x000fe400080006ff */
[----:B------:R-:W-:Y:S01]  /*16e0*/  USHF.L.U32 UR19, UR19, 0x7, URZ ;  /* 0x0000000713137899 */ /* 0x000fe200080006ff */
[----:B------:R-:W-:Y:S11]  /*16f0*/  BRA.U !UP0, `(.L_x_20) ;  /* 0x0000000108d87547 */ /* 0x000ff6000b800000 */
[----:B------:R-:W-:Y:S01]  /*1700*/  UMOV UR21, URZ ;  /* 0x000000ff00157c82 */ /* 0x000fe20008000000 */
[----:B------:R-:W-:-:S05]  /*1710*/  UMOV UR42, UR6 ;  /* 0x00000006002a7c82 */ /* 0x000fca0008000000 */
.L_x_25:
[----:B-1----:R-:W-:Y:S01]  /*1720*/  ULEA UR33, UR42, UR4, 0x3 ;  /* 0x000000042a217291 */ /* 0x002fe2000f8e18ff */
[----:B--2---:R-:W-:Y:S01]  /*1730*/  @!P5 MOV R3, 0xc000 ;  /* 0x0000c0000003d802 */ /* 0x004fe20000000f00 */
[----:B--2---:R-:W-:Y:S10]  /*1740*/  @P0 BRA `(.L_x_21) ;  /* 0x00000000000c0947 */ /* 0x004ff40003800000 */
[----:B------:R-:W-:-:S04]  /*1750*/  SHF.L.U32 R4, R17, 0x1f, RZ ;  /* 0x0000001f11047819 */ /* 0x000fc800000006ff */
[----:B------:R-:W2:Y:S02]  /*1760*/  SYNCS.PHASECHK.TRANS64.TRYWAIT P0, [UR33+0x20], R4 ;  /* 0x00002004ff0075a7 */ /* 0x000ea40008001121 */
[----:B--2---:R-:W-:Y:S05]  /*1770*/  @!P0 BRA `(.L_x_22) ;  /* 0x0000006c00948947 */ /* 0x004fea0003800000 */
.L_x_21:
[----:B------:R2:W-:Y:S01]  /*1780*/  @!P5 SYNCS.ARRIVE.TRANS64 RZ, [UR33], R3 ;  /* 0x00000003ffffd9a7 */ /* 0x0005e20008000021 */
[----:B------:R-:W-:Y:S04]  /*1790*/  BSSY.RECONVERGENT B0, `(.L_x_23) ;  /* 0x0000003000007945 */ /* 0x000fe80003800200 */
[----:B------:R-:W-:Y:S05]  /*17a0*/  @P4 BRA `(.L_x_24) ;  /* 0x0000000000044947 */ /* 0x000fea0003800000 */
[----:B------:R-:W-:Y:S05]  /*17b0*/  BPT.TRAP 0x1 ;  /* 0x000000040000795c */ /* 0x000fea0000300000 */
.L_x_24:
[----:B------:R-:W-:Y:S05]  /*17c0*/  BSYNC.RECONVERGENT B0 ;  /* 0x0000000000007941 */ /* 0x000fea0003800200 */
.L_x_23:
[----:B------:R-:W-:Y:S02]  /*17d0*/  UIADD3 UR6, UPT, UPT, UR42, 0x1, URZ ;  /* 0x000000012a067890 */ /* 0x000fe4000fffe0ff */
[----:B------:R-:W-:Y:S02]  /*17e0*/  ULEA UR24, UR42, UR4, 0xe ;  /* 0x000000042a187291 */ /* 0x000fe4000f8e70ff */
[----:B------:R-:W-:Y:S02]  /*17f0*/  UISETP.NE.AND UP0, UPT, UR6, 0x4, UPT ;  /* 0x000000040600788c */ /* 0x000fe4000bf05270 */
[----:B------:R-:W-:Y:S02]  /*1800*/  UIADD3 UR40, UP1, UPT, UR22, 0x80, URZ ;  /* 0x0000008016287890 */ /* 0x000fe4000ff3e0ff */
[----:B------:R-:W-:Y:S02]  /*1810*/  USEL UR9, URZ, 0x1, UP0 ;  /* 0x00000001ff097887 */ /* 0x000fe40008000000 */
[----:B------:R-:W-:-:S02]  /*1820*/  USEL UR6, UR6, URZ, UP0 ;  /* 0x000000ff06067287 */ /* 0x000fc40008000000 */
[----:B------:R-:W-:Y:S02]  /*1830*/  USHF.L.U32 UR34, UR21, 0x6, URZ ;  /* 0x0000000615227899 */ /* 0x000fe400080006ff */
[----:B------:R-:W-:Y:S01]  /*1840*/  ULEA UR8, UR6, UR4, 0x3 ;  /* 0x0000000406087291 */ /* 0x000fe2000f8e18ff */
[----:B------:R-:W-:Y:S01]  /*1850*/  LOP3.LUT R17, R17, UR9, RZ, 0x3c, !PT ;  /* 0x0000000911117c12 */ /* 0x000fe2000f8e3cff */
[----:B------:R-:W-:Y:S02]  /*1860*/  UIADD3 UR38, UP0, UPT, UR22, 0x180, URZ ;  /* 0x0000018016267890 */ /* 0x000fe4000ff1e0ff */
[----:B------:R-:W-:Y:S01]  /*1870*/  UIADD3.X UR41, UPT, UPT, URZ, UR23, URZ, UP1, !UPT ;  /* 0x00000017ff297290 */ /* 0x000fe20008ffe4ff */
[----:B-1----:R-:W-:Y:S01]  /*1880*/  SHF.L.U32 R2, R17, 0x1f, RZ ;  /* 0x0000001f11027819 */ /* 0x002fe200000006ff */
[----:B------:R-:W-:Y:S02]  /*1890*/  UIADD3 UR32, UPT, UPT, UR24, 0x8800, URZ ;  /* 0x0000880018207890 */ /* 0x000fe4000fffe0ff */
[----:B------:R-:W-:Y:S01]  /*18a0*/  UIADD3 UR26, UPT, UPT, UR34, 0x20, URZ ;  /* 0x00000020221a7890 */ /* 0x000fe2000fffe0ff */
[----:B------:R1:W1:Y:S01]  /*18b0*/  SYNCS.PHASECHK.TRANS64.TRYWAIT P0, [UR8+0x20], R2 ;  /* 0x00002002ff0075a7 */ /* 0x0002620008001108 */
[----:B------:R-:W-:-:S02]  /*18c0*/  ULEA UR8, UR42, UR4, 0xf ;  /* 0x000000042a087291 */ /* 0x000fc4000f8e78ff */
[----:B------:R-:W-:Y:S02]  /*18d0*/  UIADD3 UR24, UPT, UPT, UR24, 0xa800, URZ ;  /* 0x0000a80018187890 */ /* 0x000fe4000fffe0ff */
[----:B------:R-:W-:Y:S02]  /*18e0*/  UIADD3.X UR39, UPT, UPT, URZ, UR23, URZ, UP0, !UPT ;  /* 0x00000017ff277290 */ /* 0x000fe400087fe4ff */
[----:B------:R-:W-:Y:S02]  /*18f0*/  UIADD3 UR16, UPT, UPT, UR8, 0x18800, URZ ;  /* 0x0001880008107890 */ /* 0x000fe4000fffe0ff */
[----:B------:R-:W-:Y:S01]  /*1900*/  UIADD3 UR8, UPT, UPT, UR8, 0x1c800, URZ ;  /* 0x0001c80008087890 */ /* 0x000fe2000fffe0ff */
[----:B------:R-:W-:Y:S01]  /*1910*/  UMOV UR30, 0x0 ;  /* 0x00000000001e7882 */ /* 0x000fe20000000000 */
[----:B------:R-:W-:Y:S01]  /*1920*/  UMOV UR31, 0x10000000 ;  /* 0x10000000001f7882 */ /* 0x000fe20000000000 */
[----:B------:R-:W-:Y:S01]  /*1930*/  UMOV UR25, UR33 ;  /* 0x0000002100197c82 */ /* 0x000fe20008000000 */
[----:B------:R-:W-:Y:S01]  /*1940*/  UMOV UR27, UR35 ;  /* 0x00000023001b7c82 */ /* 0x000fe20008000000 */
[----:B------:R-:W-:Y:S01]  /*1950*/  UMOV UR28, UR36 ;  /* 0x00000024001c7c82 */ /* 0x000fe20008000000 */
[----:B------:R-:W-:Y:S01]  /*1960*/  UMOV UR17, UR33 ;  /* 0x0000002100117c82 */ /* 0x000fe20008000000 */
[----:B------:R-:W-:Y:S01]  /*1970*/  UMOV UR20, UR36 ;  /* 0x0000002400147c82 */ /* 0x000fe20008000000 */
[----:B------:R-:W-:Y:S01]  /*1980*/  UMOV UR18, UR34 ;  /* 0x0000002200127c82 */ /* 0x000fe20008000000 */
[----:B------:R1:W-:Y:S01]  /*1990*/  UTMALDG.3D [UR32], [UR40], desc[UR30] ;  /* 0x00001e20280075b4 */ /* 0x0003e20008011000 */
[----:B------:R-:W-:Y:S01]  /*19a0*/  UMOV UR11, UR19 ;  /* 0x00000013000b7c82 */ /* 0x000fe20008000000 */
[----:B------:R-:W-:Y:S01]  /*19b0*/  UMOV UR12, UR36 ;  /* 0x00000024000c7c82 */ /* 0x000fe20008000000 */
[----:B------:R-:W-:Y:S01]  /*19c0*/  UMOV UR9, UR33 ;  /* 0x0000002100097c82 */ /* 0x000fe20008000000 */
[----:B------:R-:W-:Y:S01]  /*19d0*/  UMOV UR10, UR26 ;  /* 0x0000001a000a7c82 */ /* 0x000fe20008000000 */
[----:B------:R-:W-:Y:S01]  /*19e0*/  UIADD3 UR21, UPT, UPT, UR21, 0x1, URZ ;  /* 0x0000000115157890 */ /* 0x000fe2000fffe0ff */
[----:B------:R-:W-:Y:S01]  /*19f0*/  UMOV UR29, UR5 ;  /* 0x00000005001d7c82 */ /* 0x000fe20008000000 */
[----:B------:R1:W-:Y:S02]  /*1a00*/  UTMALDG.3D [UR24], [UR40], desc[UR30] ;  /* 0x00001e18280075b4 */ /* 0x0003e40008011000 */
[----:B------:R-:W-:Y:S01]  /*1a10*/  UISETP.NE.AND UP0, UPT, UR21, UR5, UPT ;  /* 0x000000051500728c */ /* 0x000fe2000bf05270 */
[----:B------:R-:W-:Y:S01]  /*1a20*/  UMOV UR42, UR6 ;  /* 0x00000006002a7c82 */ /* 0x000fe20008000000 */
[----:B------:R1:W-:Y:S01]  /*1a30*/  UTMALDG.3D [UR16], [UR38], desc[UR30] ;  /* 0x00001e10260075b4 */ /* 0x0003e20008011000 */
[----:B------:R1:W-:Y:S06]  /*1a40*/  UTMALDG.3D [UR8], [UR38], desc[UR30] ;  /* 0x00001e08260075b4 */ /* 0x0003ec0008011000 */
[----:B------:R-:W-:Y:S05]  /*1a50*/  BRA.U UP0, `(.L_x_25) ;  /* 0xfffffffd00307547 */ /* 0x000fea000b83ffff */
.L_x_20:
[----:B-1----:R-:W-:Y:S01]  /*1a60*/  ULEA UR8, UR6, UR4, 0x3 ;  /* 0x0000000406087291 */ /* 0x002fe2000f8e18ff */
[----:B------:R-:W-:Y:S01]  /*1a70*/  SHF.L.U32 R2, R17, 0x1f, RZ ;  /* 0x0000001f11027819 */ /* 0x000fe200000006ff */
[----:B------:R-:W-:Y:S01]  /*1a80*/  @!P1 SYNCS.ARRIVE.TRANS64.A1T0 RZ, [UR4+0x88], RZ ;  /* 0x000088ffffff99a7 */ /* 0x000fe20008100004 */
[----:B------:R-:W-:-:S06]  /*1a90*/  UISETP.GT.AND UP0, UPT, UR15, UR14, UPT ;  /* 0x0000000e0f00728c */ /* 0x000fcc000bf04270 */
[----:B--2---:R1:W2:Y:S03]  /*1aa0*/  SYNCS.PHASECHK.TRANS64.TRYWAIT P0, [UR8+0x20], R2 ;  /* 0x00002002ff0075a7 */ /* 0x0042a60008001108 */
[----:B------:R-:W-:Y:S05]  /*1ab0*/  BRA.U !UP0, `(.L_x_26) ;  /* 0x0000000108d47547 */ /* 0x000fea000b800000 */
[----:B------:R-:W-:Y:S01]  /*1ac0*/  UIADD3 UR21, UPT, UPT, UR7, UR29, URZ ;  /* 0x0000001d07157290 */ /* 0x000fe2000fffe0ff */
[----:B------:R-:W-:-:S11]  /*1ad0*/  UMOV UR42, UR6 ;  /* 0x00000006002a7c82 */ /* 0x000fd60008000000 */
.L_x_31:
[----:B-1----:R-:W-:Y:S01]  /*1ae0*/  ULEA UR33, UR42, UR4, 0x3 ;  /* 0x000000042a217291 */ /* 0x002fe2000f8e18ff */
[----:B--2---:R-:W-:Y:S01]  /*1af0*/  @!P5 MOV R3, 0xc000 ;  /* 0x0000c0000003d802 */ /* 0x004fe20000000f00 */
[----:B--2---:R-:W-:Y:S10]  /*1b00*/  @P0 BRA `(.L_x_27) ;  /* 0x00000000000c0947 */ /* 0x004ff40003800000 */
[----:B------:R-:W-:-:S04]  /*1b10*/  SHF.L.U32 R4, R17, 0x1f, RZ ;  /* 0x0000001f11047819 */ /* 0x000fc800000006ff */
[----:B------:R-:W2:Y:S02]  /*1b20*/  SYNCS.PHASECHK.TRANS64.TRYWAIT P0, [UR33+0x20], R4 ;  /* 0x00002004ff0075a7 */ /* 0x000ea40008001121 */
[----:B--2---:R-:W-:Y:S05]  /*1b30*/  @!P0 BRA `(.L_x_28) ;  /* 0x0000006800bc8947 */ /* 0x004fea0003800000 */
.L_x_27:
[----:B------:R2:W-:Y:S01]  /*1b40*/  @!P5 SYNCS.ARRIVE.TRANS64 RZ, [UR33], R3 ;  /* 0x00000003ffffd9a7 */ /* 0x0005e20008000021 */
[----:B------:R-:W-:Y:S04]  /*1b50*/  BSSY.RECONVERGENT B0, `(.L_x_29) ;  /* 0x0000003000007945 */ /* 0x000fe80003800200 */
[----:B------:R-:W-:Y:S05]  /*1b60*/  @P4 BRA `(.L_x_30) ;  /* 0x0000000000044947 */ /* 0x000fea0003800000 */
[----:B------:R-:W-:Y:S05]  /*1b70*/  BPT.TRAP 0x1 ;  /* 0x000000040000795c */ /* 0x000fea0000300000 */
.L_x_30:
[----:B------:R-:W-:Y:S05]  /*1b80*/  BSYNC.RECONVERGENT B0 ;  /* 0x0000000000007941 */ /* 0x000fea0003800200 */
.L_x_29:
        /* <DEDUP_REMOVED lines=32> */
[----:B------:R-:W-:Y:S01]  /*1d90*/  UMOV UR10, UR26 ;  /* 0x0000001a000a7c82 */ /* 0x000fe20008000000 */
[----:B------:R-:W-:Y:S01]  /*1da0*/  UIADD3 UR29, UPT, UPT, UR29, 0x1, URZ ;  /* 0x000000011d1d7890 */ /* 0x000fe2000fffe0ff */
[----:B------:R1:W-:Y:S01]  /*1db0*/  UTMALDG.3D [UR24], [UR40], desc[UR30] ;  /* 0x00001e18280075b4 */ /* 0x0003e20008011000 */
[----:B------:R-:W-:-:S02]  /*1dc0*/  UMOV UR42, UR6 ;  /* 0x00000006002a7c82 */ /* 0x000fc40008000000 */
[----:B------:R-:W-:Y:S01]  /*1dd0*/  UISETP.NE.AND UP0, UPT, UR29, UR21, UPT ;  /* 0x000000151d00728c */ /* 0x000fe2000bf05270 */
[----:B------:R1:W-:Y:S01]  /*1de0*/  UTMALDG.3D [UR16], [UR38], desc[UR30] ;  /* 0x00001e10260075b4 */ /* 0x0003e20008011000 */
[----:B------:R1:W-:Y:S07]  /*1df0*/  UTMALDG.3D [UR8], [UR38], desc[UR30] ;  /* 0x00001e08260075b4 */ /* 0x0003ee0008011000 */
[----:B------:R-:W-:Y:S05]  /*1e00*/  BRA.U UP0, `(.L_x_31) ;  /* 0xfffffffd00347547 */ /* 0x000fea000b83ffff */
.L_x_26:
[C---:B-1----:R-:W-:Y:S01]  /*1e10*/  LEA R2, R16.reuse, UR4, 0x3 ;  /* 0x0000000410027c11 */ /* 0x042fe2000f8e18ff */
[----:B------:R-:W-:Y:S01]  /*1e20*/  NOP ;  /* 0x0000000000007918 */ /* 0x000fe20000000000 */
[----:B--2---:R-:W-:Y:S02]  /*1e30*/  SHF.L.U32 R3, R13, 0x1f, RZ ;  /* 0x0000001f0d037819 */ /* 0x004fe400000006ff */
[----:B------:R-:W-:Y:S02]  /*1e40*/  LEA R4, R16, UR4, 0x4 ;  /* 0x0000000410047c11 */ /* 0x000fe4000f8e20ff */
[----:B------:R-:W1:Y:S02]  /*1e50*/  SYNCS.PHASECHK.TRANS64.TRYWAIT P0, [R2+URZ+0x90], R3 ;  /* 0x00009003020075a7 */ /* 0x000e6400080011ff */
[----:B-1----:R-:W-:Y:S05]  /*1e60*/  @!P0 BRA `(.L_x_32) ;  /* 0x0000006800088947 */ /* 0x002fea0003800000 */
.L_x_134:
[----:B------:R-:W2:Y:S01]  /*1e70*/  LDS.128 R4, [R4+0x120] ;  /* 0x0001200004047984 */ /* 0x000ea20000000c00 */
[----:B---3--:R-:W-:Y:S01]  /*1e80*/  ISETP.GE.AND P0, PT, R26, 0x1, PT ;  /* 0x000000011a00780c */ /* 0x008fe20003f06270 */
[----:B-1----:R-:W-:Y:S01]  /*1e90*/  VIADD R2, R2, 0xa0 ;  /* 0x000000a002027836 */ /* 0x002fe20000000000 */
[----:B------:R-:W-:Y:S01]  /*1ea0*/  @!PT LDS RZ, [RZ] ;  /* 0x00000000fffff984 */ /* 0x000fe20000000800 */
[----:B------:R-:W-:Y:S01]  /*1eb0*/  @!PT LDS RZ, [RZ] ;  /* 0x00000000fffff984 */ /* 0x000fe20000000800 */
[----:B------:R-:W-:Y:S01]  /*1ec0*/  @!PT LDS RZ, [RZ] ;  /* 0x00000000fffff984 */ /* 0x000fe20000000800 */
[----:B------:R-:W-:Y:S01]  /*1ed0*/  @!PT LDS RZ, [RZ] ;  /* 0x00000000fffff984 */ /* 0x000fe20000000800 */
[----:B------:R1:W-:Y:S06]  /*1ee0*/  MEMBAR.ALL.CTA ;  /* 0x0000000000007992 */ /* 0x0003ec0000008000 */
[----:B-1----:R-:W1:Y:S01]  /*1ef0*/  FENCE.VIEW.ASYNC.S ;  /* 0x00000000000073c6 */ /* 0x002e620000000000 */
[----:B------:R-:W-:-:S04]  /*1f00*/  PRMT R2, RZ, 0x654, R2 ;  /* 0x00000654ff027816 */ /* 0x000fc80000000002 */
[----:B-1----:R1:W-:Y:S01]  /*1f10*/  SYNCS.ARRIVE.TRANS64.RED.A1T0 RZ, [R2+URZ], RZ ;  /* 0x000000ff02ff79a7 */ /* 0x0023e200081004ff */
[----:B--2---:R-:W-:-:S13]  /*1f20*/  LOP3.LUT P2, RZ, R6, 0x1, RZ, 0xc0, !PT ;  /* 0x0000000106ff7812 */ /* 0x004fda000784c0ff */
[----:B------:R-:W-:Y:S01]  /*1f30*/  @P2 SHF.R.U32.HI R3, RZ, 0x10, R5 ;  /* 0x00000010ff032819 */ /* 0x000fe20000011605 */
[----:B------:R-:W-:Y:S01]  /*1f40*/  VOTEU.ANY UP0, P2 ;  /* 0x0000000000ff7886 */ /* 0x000fe20001000100 */
[----:B------:R-:W-:Y:S02]  /*1f50*/  @P2 MOV R10, R4 ;  /* 0x00000004000a2202 */ /* 0x000fe40000000f00 */
[----:B------:R-:W-:Y:S02]  /*1f60*/  @P2 R2UR.BROADCAST UR8, R3 ;  /* 0x00000000030822ca */ /* 0x000fe400008e0000 */
[----:B------:R-:W-:-:S11]  /*1f70*/  @P2 LOP3.LUT R9, R5, 0xffff, RZ, 0xc0, !PT ;  /* 0x0000ffff05092812 */ /* 0x000fd600078ec0ff */
[----:B------:R-:W-:Y:S01]  /*1f80*/  @UP0 UMOV UR36, UR8 ;  /* 0x0000000800240c82 */ /* 0x000fe20008000000 */
[----:B-1----:R-:W-:Y:S05]  /*1f90*/  @!P0 BRA `(.L_x_33) ;  /* 0x0000000000b88947 */ /* 0x002fea0003800000 */
[----:B------:R-:W4:Y:S01]  /*1fa0*/  LDC.64 R4, c[0x0][0xb18] ;  /* 0x0002c600ff047b82 */ /* 0x000f220000000a00 */
[----:B------:R-:W-:-:S07]  /*1fb0*/  ISETP.NE.AND P3, PT, R26, 0x1, PT ;  /* 0x000000011a00780c */ /* 0x000fce0003f65270 */
[----:B------:R-:W1:Y:S08]  /*1fc0*/  LDC.64 R6, c[0x0][0xb10] ;  /* 0x0002c400ff067b82 */ /* 0x000e700000000a00 */
[----:B------:R-:W2:Y:S08]  /*1fd0*/  LDC R14, c[0x0][0xb20] ;  /* 0x0002c800ff0e7b82 */ /* 0x000eb00000000800 */
[----:B------:R-:W3:Y:S01]  /*1fe0*/  LDC R15, c[0x0][0xb0c] ;  /* 0x0002c300ff0f7b82 */ /* 0x000ee20000000800 */
[----:B----4-:R-:W-:Y:S01]  /*1ff0*/  IMAD.HI.U32 R19, R0, R5, RZ ;  /* 0x0000000500137227 */ /* 0x010fe200078e00ff */
[----:B------:R-:W-:-:S03]  /*2000*/  ISETP.NE.AND P0, PT, R4, 0x1, PT ;  /* 0x000000010400780c */ /* 0x000fc60003f05270 */
[----:B------:R-:W-:-:S03]  /*2010*/  IMAD.HI.U32 R5, R9, R5, RZ ;  /* 0x0000000509057227 */ /* 0x000fc600078e00ff */
[----:B------:R-:W4:Y:S01]  /*2020*/  LDC.64 R2, c[0x0][0xb28] ;  /* 0x0002ca00ff027b82 */ /* 0x000f220000000a00 */
[----:B-1----:R-:W-:-:S04]  /*2030*/  IMAD.HI.U32 R20, R8, R6, RZ ;  /* 0x0000000608147227 */ /* 0x002fc800078e00ff */
[----:B------:R-:W-:Y:S01]  /*2040*/  IMAD.HI.U32 R21, R10, R6, RZ ;  /* 0x000000060a157227 */ /* 0x000fe200078e00ff */
[----:B------:R-:W-:Y:S02]  /*2050*/  SHF.R.U32.HI R20, RZ, R7, R20 ;  /* 0x00000007ff147219 */ /* 0x000fe40000011614 */
[-C--:B--2---:R-:W-:Y:S02]  /*2060*/  SHF.R.U32.HI R19, RZ, R14.reuse, R19 ;  /* 0x0000000eff137219 */ /* 0x084fe40000011613 */
[----:B------:R-:W-:Y:S02]  /*2070*/  SHF.R.U32.HI R5, RZ, R14, R5 ;  /* 0x0000000eff057219 */ /* 0x000fe40000011605 */
[----:B------:R-:W-:Y:S02]  /*2080*/  SEL R19, R0, R19, !P0 ;  /* 0x0000001300137207 */ /* 0x000fe40004000000 */
[----:B------:R-:W-:Y:S02]  /*2090*/  SHF.R.U32.HI R21, RZ, R7, R21 ;  /* 0x00000007ff157219 */ /* 0x000fe40000011615 */
[----:B---3--:R-:W-:-:S02]  /*20a0*/  ISETP.NE.AND P1, PT, R15, 0x1, PT ;  /* 0x000000010f00780c */ /* 0x008fc40003f25270 */
[----:B------:R-:W-:Y:S02]  /*20b0*/  SEL R5, R9, R5, !P0 ;  /* 0x0000000509057207 */ /* 0x000fe40004000000 */
[----:B------:R-:W-:Y:S02]  /*20c0*/  SEL R20, R8, R20, !P1 ;  /* 0x0000001408147207 */ /* 0x000fe40004800000 */
[----:B------:R-:W-:Y:S01]  /*20d0*/  SEL R21, R10, R21, !P1 ;  /* 0x000000150a157207 */ /* 0x000fe20004800000 */
[----:B----4-:R-:W-:-:S04]  /*20e0*/  IMAD.HI.U32 R18, R19, R2, RZ ;  /* 0x0000000213127227 */ /* 0x010fc800078e00ff */
        /* <DEDUP_REMOVED lines=10> */
[----:B------:R-:W-:-:S04]  /*2190*/  @!P0 IMAD.HI.U32 R7, R21, R2, RZ ;  /* 0x0000000215078227 */ /* 0x000fc800078e00ff */
[----:B------:R-:W-:Y:S01]  /*21a0*/  IMAD.MOV R2, RZ, RZ, -R6 ;  /* 0x000000ffff027224 */ /* 0x000fe200078e0a06 */
[----:B------:R-:W-:Y:S02]  /*21b0*/  @!P0 SHF.R.U32.HI R3, RZ, R3, R7 ;  /* 0x00000003ff038219 */ /* 0x000fe40000011607 */
[----:B------:R-:W-:Y:S01]  /*21c0*/  IADD3 R7, PT, PT, -R5, RZ, RZ ;  /* 0x000000ff05077210 */ /* 0x000fe20007ffe1ff */
[----:B------:R-:W-:Y:S01]  /*21d0*/  IMAD R2, R26, R2, R5 ;  /* 0x000000021a027224 */ /* 0x000fe200078e0205 */
        /* <DEDUP_REMOVED lines=10> */
.L_x_33:
[----:B------:R-:W1:Y:S02]  /*2280*/  LDCU UR8, c[0x0][0xb30] ;  /* 0x00016600ff0877ac */ /* 0x000e640008000800 */
[----:B-1----:R-:W-:-:S09]  /*2290*/  UISETP.NE.AND UP0, UPT, UR8, 0x1, UPT ;  /* 0x000000010800788c */ /* 0x002fd2000bf05270 */
[----:B------:R-:W-:Y:S05]  /*22a0*/  BRA.U UP0, `(.L_x_34) ;  /* 0x0000000100407547 */ /* 0x000fea000b800000 */
[----:B------:R-:W1:Y:S08]  /*22b0*/  LDC.64 R4, c[0x0][0xb10] ;  /* 0x0002c400ff047b82 */ /* 0x000e700000000a00 */
[----:B------:R-:W2:Y:S08]  /*22c0*/  LDC.64 R2, c[0x0][0xb18] ;  /* 0x0002c600ff027b82 */ /* 0x000eb00000000a00 */
[----:B------:R-:W3:Y:S08]  /*22d0*/  LDC R6, c[0x0][0xb20] ;  /* 0x0002c800ff067b82 */ /* 0x000ef00000000800 */
[----:B------:R-:W4:Y:S01]  /*22e0*/  LDC R7, c[0x0][0xb0c] ;  /* 0x0002c300ff077b82 */ /* 0x000f220000000800 */
[----:B-1----:R-:W-:-:S05]  /*22f0*/  IMAD.HI.U32 R4, R10, R4, RZ ;  /* 0x000000040a047227 */ /* 0x002fca00078e00ff */
[----:B------:R-:W-:Y:S01]  /*2300*/  SHF.R.U32.HI R4, RZ, R5, R4 ;  /* 0x00000005ff047219 */ /* 0x000fe20000011604 */
[----:B--2---:R-:W-:Y:S01]  /*2310*/  IMAD.HI.U32 R3, R9, R3, RZ ;  /* 0x0000000309037227 */ /* 0x004fe200078e00ff */
[----:B------:R-:W-:-:S04]  /*2320*/  ISETP.NE.AND P0, PT, R2, 0x1, PT ;  /* 0x000000010200780c */ /* 0x000fc80003f05270 */
[----:B---3--:R-:W-:-:S04]  /*2330*/  SHF.R.U32.HI R3, RZ, R6, R3 ;  /* 0x00000006ff037219 */ /* 0x008fc80000011603 */
[----:B------:R-:W-:Y:S02]  /*2340*/  SEL R3, R9, R3, !P0 ;  /* 0x0000000309037207 */ /* 0x000fe40004000000 */
[----:B----4-:R-:W-:-:S04]  /*2350*/  ISETP.NE.AND P1, PT, R7, 0x1, PT ;  /* 0x000000010700780c */ /* 0x010fc80003f25270 */
[----:B------:R-:W-:-:S05]  /*2360*/  SEL R4, R10, R4, !P1 ;  /* 0x000000040a047207 */ /* 0x000fca0004800000 */
[----:B------:R-:W-:Y:S02]  /*2370*/  IMAD.IADD R5, R3, 0x1, -R4 ;  /* 0x0000000103057824 */ /* 0x000fe400078e0a04 */
[----:B------:R-:W-:Y:S02]  /*2380*/  IMAD.IADD R3, R4, 0x1, -R3 ;  /* 0x0000000104037824 */ /* 0x000fe400078e0a03 */
[----:B------:R-:W-:Y:S02]  /*2390*/  IMAD R10, R5, R7, R10 ;  /* 0x00000007050a7224 */ /* 0x000fe400078e020a */
[----:B------:R-:W-:-:S07]  /*23a0*/  IMAD R9, R3, R2, R9 ;  /* 0x0000000203097224 */ /* 0x000fce00078e0209 */
.L_x_34:
[----:B------:R-:W-:Y:S01]  /*23b0*/  VIADD R16, R16, 0x1 ;  /* 0x0000000110107836 */ /* 0x000fe20000000000 */
[----:B------:R-:W-:Y:S01]  /*23c0*/  PLOP3.LUT P1, PT, PT, PT, PT, 0x80, 0x8 ;  /* 0x000000000008781c */ /* 0x000fe20003f2f070 */
[----:B------:R-:W-:Y:S02]  /*23d0*/  IMAD.IADD R15, R10, 0x1, R63 ;  /* 0x000000010a0f7824 */ /* 0x000fe400078e023f */
[----:B------:R-:W-:Y:S01]  /*23e0*/  IMAD.IADD R14, R9, 0x1, R62 ;  /* 0x00000001090e7824 */ /* 0x000fe200078e023e */
[----:B------:R-:W-:-:S04]  /*23f0*/  ISETP.NE.AND P0, PT, R16, 0x2, PT ;  /* 0x000000021000780c */ /* 0x000fc80003f05270 */
[----:B------:R-:W-:Y:S02]  /*2400*/  SEL R2, RZ, 0x1, P0 ;  /* 0x00000001ff027807 */ /* 0x000fe40000000000 */
[----:B------:R-:W-:Y:S02]  /*2410*/  SEL R16, R16, RZ, P0 ;  /* 0x000000ff10107207 */ /* 0x000fe40000000000 */
[----:B------:R-:W-:Y:S01]  /*2420*/  LOP3.LUT R13, R13, R2, RZ, 0x3c, !PT ;  /* 0x000000020d0d7212 */ /* 0x000fe200078e3cff */
[----:B------:R-:W-:Y:S06]  /*2430*/  @P2 BRA `(.L_x_35) ;  /* 0xfffffff000402947 */ /* 0x000fec000383ffff */
[----:B------:R-:W-:Y:S01]  /*2440*/  UIADD3 UR4, UPT, UPT, UR4, 0x20, URZ ;  /* 0x0000002004047890 */ /* 0x000fe2000fffe0ff */
[----:B------:R-:W-:-:S03]  /*2450*/  SHF.L.U32 R2, R17, 0x1f, RZ ;  /* 0x0000001f11027819 */ /* 0x000fc600000006ff */
[----:B------:R-:W-:-:S09]  /*2460*/  ULEA UR5, UR6, UR4, 0x3 ;  /* 0x0000000406057291 */ /* 0x000fd2000f8e18ff */
[----:B------:R-:W1:Y:S02]  /*2470*/  SYNCS.PHASECHK.TRANS64.TRYWAIT P0, [UR5], R2 ;  /* 0x00000002ff0075a7 */ /* 0x000e640008001105 */
[----:B-1----:R-:W-:Y:S05]  /*2480*/  @!P0 BRA `(.L_x_36) ;  /* 0x0000006000948947 */ /* 0x002fea0003800000 */
.L_x_136:
[----:B------:R-:W-:-:S04]  /*2490*/  UIADD3 UR6, UPT, UPT, UR6, 0x1, URZ ;  /* 0x0000000106067890 */ /* 0x000fc8000fffe0ff */
[----:B------:R-:W-:-:S04]  /*24a0*/  UISETP.NE.AND UP0, UPT, UR6, 0x4, UPT ;  /* 0x000000040600788c */ /* 0x000fc8000bf05270 */
[----:B------:R-:W-:Y:S02]  /*24b0*/  USEL UR7, URZ, 0x1, UP0 ;  /* 0x00000001ff077887 */ /* 0x000fe40008000000 */
[----:B------:R-:W-:-:S04]  /*24c0*/  USEL UR6, UR6, URZ, UP0 ;  /* 0x000000ff06067287 */ /* 0x000fc80008000000 */
[----:B------:R-:W-:Y:S01]  /*24d0*/  ULEA UR5, UR6, UR4, 0x3 ;  /* 0x0000000406057291 */ /* 0x000fe2000f8e18ff */
[----:B-1----:R-:W-:-:S04]  /*24e0*/  LOP3.LUT R2, R17, UR7, RZ, 0x3c, !PT ;  /* 0x0000000711027c12 */ /* 0x002fc8000f8e3cff */
[----:B------:R-:W-:-:S04]  /*24f0*/  SHF.L.U32 R3, R2, 0x1f, RZ ;  /* 0x0000001f02037819 */ /* 0x000fc800000006ff */
[----:B------:R-:W1:Y:S02]  /*2500*/  SYNCS.PHASECHK.TRANS64.TRYWAIT P0, [UR5], R3 ;  /* 0x00000003ff0075a7 */ /* 0x000e640008001105 */
[----:B-1----:R-:W-:Y:S05]  /*2510*/  @!P0 BRA `(.L_x_37) ;  /* 0x0000006000888947 */ /* 0x002fea0003800000 */
.L_x_138:
[----:B------:R-:W-:-:S04]  /*2520*/  UIADD3 UR6, UPT, UPT, UR6, 0x1, URZ ;  /* 0x0000000106067890 */ /* 0x000fc8000fffe0ff */
[----:B------:R-:W-:-:S04]  /*2530*/  UISETP.NE.AND UP0, UPT, UR6, 0x4, UPT ;  /* 0x000000040600788c */ /* 0x000fc8000bf05270 */
[----:B------:R-:W-:Y:S02]  /*2540*/  USEL UR7, URZ, 0x1, UP0 ;  /* 0x00000001ff077887 */ /* 0x000fe40008000000 */
[----:B------:R-:W-:-:S04]  /*2550*/  USEL UR6, UR6, URZ, UP0 ;  /* 0x000000ff06067287 */ /* 0x000fc80008000000 */
[----:B------:R-:W-:Y:S01]  /*2560*/  ULEA UR5, UR6, UR4, 0x3 ;  /* 0x0000000406057291 */ /* 0x000fe2000f8e18ff */
[----:B------:R-:W-:-:S04]  /*2570*/  LOP3.LUT R2, R2, UR7, RZ, 0x3c, !PT ;  /* 0x0000000702027c12 */ /* 0x000fc8000f8e3cff */
[----:B-1----:R-:W-:-:S04]  /*2580*/  SHF.L.U32 R3, R2, 0x1f, RZ ;  /* 0x0000001f02037819 */ /* 0x002fc800000006ff */
[----:B------:R-:W1:Y:S02]  /*2590*/  SYNCS.PHASECHK.TRANS64.TRYWAIT P0, [UR5], R3 ;  /* 0x00000003ff0075a7 */ /* 0x000e640008001105 */
[----:B-1----:R-:W-:Y:S05]  /*25a0*/  @!P0 BRA `(.L_x_38) ;  /* 0x00000060007c8947 */ /* 0x002fea0003800000 */
.L_x_140:
[----:B------:R-:W-:-:S04]  /*25b0*/  UIADD3 UR6, UPT, UPT, UR6, 0x1, URZ ;  /* 0x0000000106067890 */ /* 0x000fc8000fffe0ff */
[----:B------:R-:W-:-:S04]  /*25c0*/  UISETP.NE.AND UP0, UPT, UR6, 0x4, UPT ;  /* 0x000000040600788c */ /* 0x000fc8000bf05270 */
[----:B------:R-:W-:Y:S02]  /*25d0*/  USEL UR5, URZ, 0x1, UP0 ;  /* 0x00000001ff057887 */ /* 0x000fe40008000000 */
[----:B------:R-:W-:-:S04]  /*25e0*/  USEL UR6, UR6, URZ, UP0 ;  /* 0x000000ff06067287 */ /* 0x000fc80008000000 */
[----:B------:R-:W-:Y:S01]  /*25f0*/  ULEA UR6, UR6, UR4, 0x3 ;  /* 0x0000000406067291 */ /* 0x000fe2000f8e18ff */
[----:B------:R-:W-:-:S04]  /*2600*/  LOP3.LUT R2, R2, UR5, RZ, 0x3c, !PT ;  /* 0x0000000502027c12 */ /* 0x000fc8000f8e3cff */
[----:B------:R-:W-:Y:S01]  /*2610*/  SHF.L.U32 R2, R2, 0x1f, RZ ;  /* 0x0000001f02027819 */ /* 0x000fe200000006ff */
[----:B-1--4-:R-:W-:-:S07]  /*2620*/  IMAD.U32 R0, RZ, RZ, UR6 ;  /* 0x00000006ff007e24 */ /* 0x012fce000f8e00ff */
.L_x_39:
[----:B-1----:R1:W2:Y:S02]  /*2630*/  SYNCS.PHASECHK.TRANS64.TRYWAIT P0, [R0+URZ], R2 ;  /* 0x00000002000075a7 */ /* 0x0022a400080011ff */
[----:B--2---:R-:W-:Y:S05]  /*2640*/  @!P0 NANOSLEEP.SYNCS 0x989680 ;  /* 0x009896800000895d */ /* 0x004fea0003900000 */
[----:B------:R-:W2:Y:S02]  /*2650*/  @!P0 SYNCS.PHASECHK.TRANS64 P0, [R0+URZ], R2 ;  /* 0x00000002000085a7 */ /* 0x000ea400080010ff */
[----:B--2---:R-:W-:Y:S05]  /*2660*/  @P0 EXIT ;  /* 0x000000000000094d */ /* 0x004fea0003800000 */
[----:B------:R-:W-:Y:S05]  /*2670*/  BRA `(.L_x_39) ;  /* 0xfffffffc00ec7947 */ /* 0x000fea000383ffff */
.L_x_17:
[----:B------:R-:W-:-:S04]  /*2680*/  UISETP.NE.AND UP1, UPT, UR37, URZ, UPT ;  /* 0x000000ff2500728c */ /* 0x000fc8000bf25270 */
[----:B------:R-:W-:-:S09]  /*2690*/  UISETP.NE.OR UP1, UPT, UR8, 0x1, UP1 ;  /* 0x000000010800788c */ /* 0x000fd20008f25670 */
[----:B------:R-:W-:Y:S05]  /*26a0*/  BRA.U UP1, `(.L_x_40) ;  /* 0x0000000501487547 */ /* 0x000fea000b800000 */
[----:B------:R-:W-:Y:S01]  /*26b0*/  ISETP.NE.AND P2, PT, R2, RZ, PT ;  /* 0x000000ff0200720c */ /* 0x000fe20003f45270 */
[----:B------:R-:W-:Y:S01]  /*26c0*/  IMAD.MOV.U32 R12, RZ, RZ, 0x1 ;  /* 0x00000001ff0c7424 */ /* 0x000fe200078e00ff */
[----:B------:R-:W-:Y:S02]  /*26d0*/  CS2R R10, SRZ ;  /* 0x00000000000a7805 */ /* 0x000fe4000001ff00 */
[----:B------:R-:W-:Y:S01]  /*26e0*/  CS2R R8, SRZ ;  /* 0x0000000000087805 */ /* 0x000fe2000001ff00 */
[----:B------:R-:W-:Y:S01]  /*26f0*/  UMOV UR4, 0x400 ;  /* 0x0000040000047882 */ /* 0x000fe20000000000 */
[----:B------:R-:W-:Y:S01]  /*2700*/  UMOV UR6, URZ ;  /* 0x000000ff00067c82 */ /* 0x000fe20008000000 */
[----:B------:R-:W-:-:S12]  /*2710*/  ULEA UR37, UR37, UR4, 0x18 ;  /* 0x0000000425257291 */ /* 0x000fd8000f8ec0ff */
.L_x_44:
[----:B------:R-:W-:Y:S02]  /*2720*/  LEA R0, R8, UR37, 0x3 ;  /* 0x0000002508007c11 */ /* 0x000fe4000f8e18ff */
[----:B------:R-:W-:-:S03]  /*2730*/  SHF.L.U32 R4, R9, 0x1f, RZ ;  /* 0x0000001f09047819 */ /* 0x000fc600000006ff */
[----:B------:R-:W-:Y:S01]  /*2740*/  VIADD R5, R0, 0x100 ;  /* 0x0000010000057836 */ /* 0x000fe20000000000 */
[----:B------:R-:W1:Y:S02]  /*2750*/  SYNCS.PHASECHK.TRANS64.TRYWAIT P0, [R0+URZ+0xf0], R4 ;  /* 0x0000f004000075a7 */ /* 0x000e6400080011ff */
[----:B-1----:R-:W-:Y:S05]  /*2760*/  @!P0 BRA `(.L_x_41) ;  /* 0x0000006000248947 */ /* 0x002fea0003800000 */
.L_x_141:
[----:B------:R-:W-:Y:S01]  /*2770*/  ULEA UR5, UR6, UR37, 0x3 ;  /* 0x0000002506057291 */ /* 0x000fe2000f8e18ff */
[----:B-1----:R-:W-:Y:S01]  /*2780*/  PRMT R0, RZ, 0x654, R5 ;  /* 0x00000654ff007816 */ /* 0x002fe20000000005 */
[----:B------:R-:W-:Y:S01]  /*2790*/  @!P2 IMAD.MOV.U32 R4, RZ, RZ, 0x10 ;  /* 0x00000010ff04a424 */ /* 0x000fe200078e00ff */
[----:B------:R-:W-:Y:S01]  /*27a0*/  SHF.L.U32 R5, R12, 0x1f, RZ ;  /* 0x0000001f0c057819 */ /* 0x000fe200000006ff */
[----:B------:R-:W-:Y:S01]  /*27b0*/  UIADD3 UR4, UPT, UPT, UR5, 0x90, URZ ;  /* 0x0000009005047890 */ /* 0x000fe2000fffe0ff */
[----:B------:R1:W-:Y:S05]  /*27c0*/  SYNCS.ARRIVE.TRANS64.RED.A1T0 RZ, [R0+URZ], RZ ;  /* 0x000000ff00ff79a7 */ /* 0x0003ea00081004ff */
[----:B------:R-:W-:Y:S01]  /*27d0*/  IMAD.U32 R6, RZ, RZ, UR4 ;  /* 0x00000004ff067e24 */ /* 0x000fe2000f8e00ff */
[----:B------:R-:W2:Y:S04]  /*27e0*/  SYNCS.PHASECHK.TRANS64.TRYWAIT P0, [UR5+0xa0], R5 ;  /* 0x0000a005ff0075a7 */ /* 0x000ea80008001105 */
[----:B------:R-:W-:Y:S01]  /*27f0*/  PRMT R6, R2, 0x654, R6 ;  /* 0x0000065402067816 */ /* 0x000fe20000000006 */
[----:B-12---:R-:W-:Y:S06]  /*2800*/  @!P0 BRA `(.L_x_42) ;  /* 0x0000006000108947 */ /* 0x006fec0003800000 */
.L_x_143:
[----:B------:R-:W-:Y:S01]  /*2810*/  ULEA UR4, UR6, UR37, 0x4 ;  /* 0x0000002506047291 */ /* 0x000fe2000f8e20ff */
[----:B------:R-:W-:Y:S01]  /*2820*/  SEL R3, R6, R3, !P2 ;  /* 0x0000000306037207 */ /* 0x000fe20005000000 */
[----:B------:R-:W-:Y:S01]  /*2830*/  UIADD3 UR5, UPT, UPT, UR5, 0x90, URZ ;  /* 0x0000009005057890 */ /* 0x000fe2000fffe0ff */
[----:B-1----:R-:W-:Y:S01]  /*2840*/  LEA R0, R11, UR37, 0x3 ;  /* 0x000000250b007c11 */ /* 0x002fe2000f8e18ff */
[----:B------:R-:W-:Y:S01]  /*2850*/  UIADD3 UR4, UPT, UPT, UR4, 0x120, URZ ;  /* 0x0000012004047890 */ /* 0x000fe2000fffe0ff */
[----:B------:R1:W-:Y:S01]  /*2860*/  @!P2 SYNCS.ARRIVE.TRANS64.RED RZ, [R3+URZ], R4 ;  /* 0x0000000403ffa9a7 */ /* 0x0003e200080004ff */
[----:B------:R-:W-:Y:S01]  /*2870*/  UIADD3 UR6, UPT, UPT, UR6, 0x1, URZ ;  /* 0x0000000106067890 */ /* 0x000fe2000fffe0ff */
[----:B------:R-:W-:-:S03]  /*2880*/  VIADD R8, R8, 0x1 ;  /* 0x0000000108087836 */ /* 0x000fc60000000000 */
[----:B------:R-:W-:Y:S02]  /*2890*/  UISETP.NE.AND UP0, UPT, UR6, 0x2, UPT ;  /* 0x000000020600788c */ /* 0x000fe4000bf05270 */
[----:B------:R-:W-:Y:S01]  /*28a0*/  ISETP.NE.AND P0, PT, R8, 0x2, PT ;  /* 0x000000020800780c */ /* 0x000fe20003f05270 */
[----:B------:R-:W-:Y:S06]  /*28b0*/  UGETNEXTWORKID.BROADCAST [UR4], [UR5] ;  /* 0x00000000040073ca */ /* 0x000fec0008000100 */
[----:B------:R-:W-:Y:S02]  /*28c0*/  USEL UR4, URZ, 0x1, UP0 ;  /* 0x00000001ff047887 */ /* 0x000fe40008000000 */
[----:B------:R-:W-:-:S04]  /*28d0*/  USEL UR6, UR6, URZ, UP0 ;  /* 0x000000ff06067287 */ /* 0x000fc80008000000 */
[----:B------:R-:W-:Y:S02]  /*28e0*/  LOP3.LUT R12, R12, UR4, RZ, 0x3c, !PT ;  /* 0x000000040c0c7c12 */ /* 0x000fe4000f8e3cff */
[----:B-1----:R-:W-:-:S04]  /*28f0*/  SHF.L.U32 R4, R10, 0x1f, RZ ;  /* 0x0000001f0a047819 */ /* 0x002fc800000006ff */
[----:B------:R-:W1:Y:S02]  /*2900*/  SYNCS.PHASECHK.TRANS64.TRYWAIT P1, [R0+URZ+0x90], R4 ;  /* 0x00009004000075a7 */ /* 0x000e6400080211ff */
[----:B-1----:R-:W-:Y:S05]  /*2910*/  @!P1 BRA `(.L_x_43) ;  /* 0x0000005c00e49947 */ /* 0x002fea0003800000 */
.L_x_144:
[C---:B-1----:R-:W-:Y:S01]  /*2920*/  LEA R4, R11.reuse, UR37, 0x4 ;  /* 0x000000250b047c11 */ /* 0x042fe2000f8e20ff */
[----:B------:R-:W-:Y:S01]  /*2930*/  VIADD R0, R0, 0xa0 ;  /* 0x000000a000007836 */ /* 0x000fe20000000000 */
[----:B------:R-:W-:Y:S01]  /*2940*/  SEL R8, R8, RZ, P0 ;  /* 0x000000ff08087207 */ /* 0x000fe20000000000 */
[----:B------:R-:W-:-:S03]  /*2950*/  VIADD R11, R11, 0x1 ;  /* 0x000000010b0b7836 */ /* 0x000fc60000000000 */
[----:B------:R-:W1:Y:S01]  /*2960*/  LDS.128 R4, [R4+0x120] ;  /* 0x0001200004047984 */ /* 0x000e620000000c00 */
[----:B------:R-:W-:Y:S02]  /*2970*/  PRMT R0, RZ, 0x654, R0 ;  /* 0x00000654ff007816 */ /* 0x000fe40000000000 */
[C---:B------:R-:W-:Y:S01]  /*2980*/  ISETP.NE.AND P1, PT, R11.reuse, 0x2, PT ;  /* 0x000000020b00780c */ /* 0x040fe20003f25270 */
[----:B------:R-:W-:Y:S01]  /*2990*/  @!PT LDS RZ, [RZ] ;  /* 0x00000000fffff984 */ /* 0x000fe20000000800 */
[----:B------:R-:W-:Y:S01]  /*29a0*/  @!PT LDS RZ, [RZ] ;  /* 0x00000000fffff984 */ /* 0x000fe20000000800 */
[----:B------:R-:W-:Y:S01]  /*29b0*/  @!PT LDS RZ, [RZ] ;  /* 0x00000000fffff984 */ /* 0x000fe20000000800 */
[----:B------:R-:W-:Y:S01]  /*29c0*/  @!PT LDS RZ, [RZ] ;  /* 0x00000000fffff984 */ /* 0x000fe20000000800 */
[----:B------:R2:W-:Y:S06]  /*29d0*/  MEMBAR.ALL.CTA ;  /* 0x0000000000007992 */ /* 0x0005ec0000008000 */
[----:B--2---:R-:W2:Y:S01]  /*29e0*/  FENCE.VIEW.ASYNC.S ;  /* 0x00000000000073c6 */ /* 0x004ea20000000000 */
[----:B------:R-:W-:Y:S01]  /*29f0*/  SEL R11, R11, RZ, P1 ;  /* 0x000000ff0b0b7207 */ /* 0x000fe20000800000 */
[----:B--2---:R2:W-:Y:S01]  /*2a00*/  SYNCS.ARRIVE.TRANS64.RED.A1T0 RZ, [R0+URZ], RZ ;  /* 0x000000ff00ff79a7 */ /* 0x0045e200081004ff */
[----:B-1----:R-:W-:-:S02]  /*2a10*/  LOP3.LUT P3, RZ, R6, 0x1, RZ, 0xc0, !PT ;  /* 0x0000000106ff7812 */ /* 0x002fc4000786c0ff */
[----:B------:R-:W-:-:S04]  /*2a20*/  SEL R4, RZ, 0x1, P1 ;  /* 0x00000001ff047807 */ /* 0x000fc80000800000 */
[----:B------:R-:W-:Y:S02]  /*2a30*/  LOP3.LUT R10, R10, R4, RZ, 0x3c, !PT ;  /* 0x000000040a0a7212 */ /* 0x000fe400078e3cff */
[----:B--2---:R-:W-:-:S04]  /*2a40*/  SEL R0, RZ, 0x1, P0 ;  /* 0x00000001ff007807 */ /* 0x004fc80000000000 */
[----:B------:R-:W-:Y:S01]  /*2a50*/  LOP3.LUT R9, R9, R0, RZ, 0x3c, !PT ;  /* 0x0000000009097212 */ /* 0x000fe200078e3cff */
[----:B------:R-:W-:Y:S06]  /*2a60*/  @P3 BRA `(.L_x_44) ;  /* 0xfffffffc002c3947 */ /* 0x000fec000383ffff */
[----:B------:R-:W-:Y:S01]  /*2a70*/  ULEA UR5, UR6, UR37, 0x3 ;  /* 0x0000002506057291 */ /* 0x000fe2000f8e18ff */
[----:B------:R-:W-:-:S08]  /*2a80*/  SHF.L.U32 R2, R12, 0x1f, RZ ;  /* 0x0000001f0c027819 */ /* 0x000fd000000006ff */
[----:B------:R-:W1:Y:S02]  /*2a90*/  SYNCS.PHASECHK.TRANS64 P0, [UR5+0xa0], R2 ;  /* 0x0000a002ff0075a7 */ /* 0x000e640008001005 */
[----:B-1----:R-:W-:Y:S05]  /*2aa0*/  @P0 BRA `(.L_x_45) ;  /* 0x0000000000080947 */ /* 0x002fea0003800000 */
[----:B------:R-:W1:Y:S02]  /*2ab0*/  SYNCS.PHASECHK.TRANS64.TRYWAIT P0, [UR5+0xa0], R2 ;  /* 0x0000a002ff0075a7 */ /* 0x000e640008001105 */
[----:B-1----:R-:W-:Y:S05]  /*2ac0*/  @!P0 BRA `(.L_x_46) ;  /* 0x0000005c008c8947 */ /* 0x002fea0003800000 */
.L_x_45:
[----:B------:R-:W-:-:S04]  /*2ad0*/  UIADD3 UR4, UPT, UPT, UR6, 0x1, URZ ;  /* 0x0000000106047890 */ /* 0x000fc8000fffe0ff */
[----:B------:R-:W-:-:S04]  /*2ae0*/  UISETP.NE.AND UP0, UPT, UR4, 0x2, UPT ;  /* 0x000000020400788c */ /* 0x000fc8000bf05270 */
[----:B------:R-:W-:Y:S02]  /*2af0*/  USEL UR7, URZ, 0x1, UP0 ;  /* 0x00000001ff077887 */ /* 0x000fe40008000000 */
[----:B------:R-:W-:-:S04]  /*2b00*/  USEL UR4, UR4, URZ, UP0 ;  /* 0x000000ff04047287 */ /* 0x000fc80008000000 */
[----:B------:R-:W-:Y:S01]  /*2b10*/  ULEA UR4, UR4, UR37, 0x3 ;  /* 0x0000002504047291 */ /* 0x000fe2000f8e18ff */
[----:B-1----:R-:W-:-:S04]  /*2b20*/  LOP3.LUT R2, R12, UR7, RZ, 0x3c, !PT ;  /* 0x000000070c027c12 */ /* 0x002fc8000f8e3cff */
[----:B------:R-:W-:-:S04]  /*2b30*/  SHF.L.U32 R0, R2, 0x1f, RZ ;  /* 0x0000001f02007819 */ /* 0x000fc800000006ff */
[----:B------:R-:W1:Y:S02]  /*2b40*/  SYNCS.PHASECHK.TRANS64 P0, [UR4+0xa0], R0 ;  /* 0x0000a000ff0075a7 */ /* 0x000e640008001004 */
[----:B-1----:R-:W-:Y:S05]  /*2b50*/  @P0 EXIT ;  /* 0x000000000000094d */ /* 0x002fea0003800000 */
[----:B------:R-:W-:Y:S02]  /*2b60*/  SHF.L.U32 R2, R2, 0x1f, RZ ;  /* 0x0000001f02027819 */ /* 0x000fe400000006ff */
[----:B------:R-:W-:-:S07]  /*2b70*/  MOV R0, UR4 ;  /* 0x0000000400007c02 */ /* 0x000fce0008000f00 */
.L_x_47:
[----:B-1----:R1:W2:Y:S02]  /*2b80*/  SYNCS.PHASECHK.TRANS64.TRYWAIT P0, [R0+URZ+0xa0], R2 ;  /* 0x0000a002000075a7 */ /* 0x0022a400080011ff */
[----:B--2---:R-:W-:Y:S05]  /*2b90*/  @!P0 NANOSLEEP.SYNCS 0x989680 ;  /* 0x009896800000895d */ /* 0x004fea0003900000 */
[----:B------:R-:W2:Y:S02]  /*2ba0*/  @!P0 SYNCS.PHASECHK.TRANS64 P0, [R0+URZ+0xa0], R2 ;  /* 0x0000a002000085a7 */ /* 0x000ea400080010ff */
[----:B--2---:R-:W-:Y:S05]  /*2bb0*/  @P0 EXIT ;  /* 0x000000000000094d */ /* 0x004fea0003800000 */
[----:B------:R-:W-:Y:S05]  /*2bc0*/  BRA `(.L_x_47) ;  /* 0xfffffffc00ec7947 */ /* 0x000fea000383ffff */
.L_x_40:
[----:B------:R-:W-:-:S09]  /*2bd0*/  UISETP.NE.AND UP1, UPT, UR8, URZ, UPT ;  /* 0x000000ff0800728c */ /* 0x000fd2000bf25270 */
[----:B------:R-:W-:Y:S05]  /*2be0*/  BRA.U UP1, `(.L_x_48) ;  /* 0x00000011013c7547 */ /* 0x000fea000b800000 */
[----:B------:R-:W-:Y:S01]  /*2bf0*/  UMOV UR4, 0x40 ;  /* 0x0000004000047882 */ /* 0x000fe20000000000 */
[----:B------:R-:W-:Y:S01]  /*2c00*/  NOP ;  /* 0x0000000000007918 */ /* 0x000fe20000000000 */
[----:B------:R-:W-:Y:S01]  /*2c10*/  ULEA UR4, UR37, UR4, 0x18 ;  /* 0x0000000425047291 */ /* 0x000fe2000f8ec0ff */
[----:B------:R-:W-:Y:S02]  /*2c20*/  UMOV UR5, 0x400 ;  /* 0x0000040000057882 */ /* 0x000fe40000000000 */
[----:B------:R-:W-:-:S06]  /*2c30*/  ULEA UR37, UR37, UR5, 0x18 ;  /* 0x0000000525257291 */ /* 0x000fcc000f8ec0ff */
[----:B------:R-:W1:Y:S02]  /*2c40*/  LDS.U8 R0, [UR4+0x1c] ;  /* 0x00001c04ff007984 */ /* 0x000e640008000000 */
[----:B-1----:R-:W-:-:S13]  /*2c50*/  ISETP.NE.AND P0, PT, R0, RZ, PT ;  /* 0x000000ff0000720c */ /* 0x002fda0003f05270 */
[----:B------:R-:W-:Y:S05]  /*2c60*/  @P0 BRA `(.L_x_49) ;  /* 0x0000000000580947 */ /* 0x000fea0003800000 */
[----:B------:R-:W-:-:S13]  /*2c70*/  ELECT P0, URZ, PT ;  /* 0x0000000000ff782f */ /* 0x000fda0003800000 */
[----:B------:R-:W-:Y:S05]  /*2c80*/  @!P0 BRA `(.L_x_50) ;  /* 0x0000000000608947 */ /* 0x000fea0003800000 */
[----:B------:R-:W-:Y:S01]  /*2c90*/  UMOV UR5, 0x10 ;  /* 0x0000001000057882 */ /* 0x000fe20000000000 */
[----:B------:R-:W-:Y:S01]  /*2ca0*/  HFMA2 R0, -RZ, RZ, 0, 5.9604644775390625e-08 ;  /* 0x00000001ff007431 */ /* 0x000fe200000001ff */
[----:B------:R-:W-:-:S03]  /*2cb0*/  MOV R2, 0xffff ;  /* 0x0000ffff00027802 */ /* 0x000fc60000000f00 */
[----:B------:R-:W-:Y:S04]  /*2cc0*/  DEPBAR.LE SB1, 0x36 ;  /* 0x00009d800000791a */ /* 0x000fe80000000000 */
[----:B------:R-:W1:Y:S02]  /*2cd0*/  UTCATOMSWS.FIND_AND_SET.ALIGN UP0, UR5, UR5 ;  /* 0x00000005000575e3 */ /* 0x000e640008000800 */
[----:B-1----:R-:W-:Y:S01]  /*2ce0*/  MOV R3, UR5 ;  /* 0x0000000500037c02 */ /* 0x002fe20008000f00 */
[----:B------:R-:W-:Y:S06]  /*2cf0*/  BRA.U UP0, `(.L_x_51) ;  /* 0x0000000100187547 */ /* 0x000fec000b800000 */
.L_x_52:
[----:B------:R-:W-:Y:S05]  /*2d00*/  NANOSLEEP 0x64 ;  /* 0x000000640000795d */ /* 0x000fea0003800000 */
[----:B------:R-:W-:-:S05]  /*2d10*/  UMOV UR5, 0x10 ;  /* 0x0000001000057882 */ /* 0x000fca0000000000 */
[----:B------:R-:W-:Y:S04]  /*2d20*/  DEPBAR.LE SB1, 0x36 ;  /* 0x00009d800000791a */ /* 0x000fe80000000000 */
[----:B------:R-:W1:Y:S02]  /*2d30*/  UTCATOMSWS.FIND_AND_SET.ALIGN UP0, UR5, UR5 ;  /* 0x00000005000575e3 */ /* 0x000e640008000800 */
[----:B-1----:R-:W-:Y:S01]  /*2d40*/  MOV R3, UR5 ;  /* 0x0000000500037c02 */ /* 0x002fe20008000f00 */
[----:B------:R-:W-:Y:S05]  /*2d50*/  BRA.U !UP0, `(.L_x_52) ;  /* 0xfffffffd08e87547 */ /* 0x000fea000b83ffff */
.L_x_51:
[-C--:B------:R-:W-:Y:S02]  /*2d60*/  SHF.L.U32 R2, R2, R3.reuse, RZ ;  /* 0x0000000302027219 */ /* 0x080fe400000006ff */
[----:B------:R-:W-:Y:S01]  /*2d70*/  SHF.L.U32 R0, R0, R3, RZ ;  /* 0x0000000300007219 */ /* 0x000fe200000006ff */
[----:B------:R-:W-:Y:S02]  /*2d80*/  IMAD.SHL.U32 R3, R3, 0x20, RZ ;  /* 0x0000002003037824 */ /* 0x000fe400078e00ff */
[----:B------:R1:W-:Y:S04]  /*2d90*/  ATOMS.OR RZ, [UR4+0x14], R2 ;  /* 0x00001402ffff798c */ /* 0x0003e8000b000004 */
[----:B------:R1:W-:Y:S04]  /*2da0*/  ATOMS.OR RZ, [UR4+0x18], R0 ;  /* 0x00001800ffff798c */ /* 0x0003e8000b000004 */
[----:B------:R1:W-:Y:S01]  /*2db0*/  STS [UR37+0x140], R3 ;  /* 0x00014003ff007988 */ /* 0x0003e20008000825 */
[----:B------:R-:W-:Y:S05]  /*2dc0*/  BRA `(.L_x_50) ;  /* 0x0000000000107947 */ /* 0x000fea0003800000 */
.L_x_49:
[----:B------:R-:W-:Y:S02]  /*2dd0*/  MOV R0, 0xffffffff ;  /* 0xffffffff00007802 */ /* 0x000fe40000000f00 */
[----:B------:R-:W-:-:S03]  /*2de0*/  MOV R2, 0x2e10 ;  /* 0x00002e1000027802 */ /* 0x000fc60000000f00 */
[----:B------:R1:W-:Y:S04]  /*2df0*/  STS [UR37+0x140], R0 ;  /* 0x00014000ff007988 */ /* 0x0003e80008000825 */
[----:B-1-3-5:R-:W-:Y:S05]  /*2e00*/  CALL.REL.NOINC `($__internal_1_$__cuda_sm10x_tcgen05_guardrail_trap_phase_invalid_during_alloc) ;  /* 0x0000006000d47944 */ /* 0x02afea0003c00000 */
.L_x_50:
[----:B------:R-:W-:Y:S05]  /*2e10*/  WARPSYNC.ALL ;  /* 0x0000000000007948 */ /* 0x000fea0003800000 */
[----:B------:R-:W2:Y:S01]  /*2e20*/  S2UR UR5, SR_CgaCtaId ;  /* 0x00000000000579c3 */ /* 0x000ea20000008800 */
[----:B------:R-:W-:Y:S01]  /*2e30*/  UMOV UR4, 0x400 ;  /* 0x0000040000047882 */ /* 0x000fe20000000000 */
[----:B------:R-:W-:-:S06]  /*2e40*/  NOP ;  /* 0x0000000000007918 */ /* 0x000fcc0000000000 */
[----:B------:R-:W-:Y:S06]  /*2e50*/  BAR.ARV 0x6, 0xa0 ;  /* 0x0182800000007b1d */ /* 0x000fec0000002000 */
[----:B------:R-:W4:Y:S01]  /*2e60*/  LDCU UR7, c[0x0][0x38c] ;  /* 0x00007180ff0777ac */ /* 0x000f220008000800 */
[----:B------:R-:W-:Y:S01]  /*2e70*/  IMAD.MOV.U32 R11, RZ, RZ, 0x1 ;  /* 0x00000001ff0b7424 */ /* 0x000fe200078e00ff */
[----:B------:R-:W-:Y:S01]  /*2e80*/  CS2R R8, SRZ ;  /* 0x0000000000087805 */ /* 0x000fe2000001ff00 */
[----:B------:R-:W-:Y:S01]  /*2e90*/  IMAD.MOV.U32 R10, RZ, RZ, RZ ;  /* 0x000000ffff0a7224 */ /* 0x000fe200078e00ff */
[----:B------:R-:W3:Y:S01]  /*2ea0*/  LDCU UR6, c[0x0][0x38c] ;  /* 0x00007180ff0677ac */ /* 0x000ee20008000800 */
[----:B------:R-:W-:Y:S01]  /*2eb0*/  UMOV UR15, URZ ;  /* 0x000000ff000f7c82 */ /* 0x000fe20008000000 */
[----:B------:R-:W-:Y:S01]  /*2ec0*/  UMOV UR14, URZ ;  /* 0x000000ff000e7c82 */ /* 0x000fe20008000000 */
[----:B--2---:R-:W-:Y:S01]  /*2ed0*/  ULEA UR5, UR5, UR4, 0x18 ;  /* 0x0000000405057291 */ /* 0x004fe2000f8ec0ff */
[----:B------:R-:W-:Y:S01]  /*2ee0*/  UMOV UR32, 0x0 ;  /* 0x0000000000207882 */ /* 0x000fe20000000000 */
[----:B------:R-:W-:-:S02]  /*2ef0*/  UMOV UR33, 0x4200910 ;  /* 0x0420091000217882 */ /* 0x000fc40000000000 */
[----:B------:R-:W-:Y:S02]  /*2f00*/  UIADD3 UR9, UPT, UPT, UR5, 0x8800, URZ ;  /* 0x0000880005097890 */ /* 0x000fe4000fffe0ff */
[----:B------:R-:W-:Y:S02]  /*2f10*/  UIADD3 UR10, UPT, UPT, UR5, 0x18800, URZ ;  /* 0x00018800050a7890 */ /* 0x000fe4000fffe0ff */
[----:B----4-:R-:W-:Y:S01]  /*2f20*/  UIADD3 UR7, UPT, UPT, UR7, 0x3f, URZ ;  /* 0x0000003f07077890 */ /* 0x010fe2000fffe0ff */
[----:B-1----:R-:W1:Y:S01]  /*2f30*/  LDS R0, [UR5+0x140] ;  /* 0x00014005ff007984 */ /* 0x002e620008000800 */
[----:B------:R-:W-:Y:S02]  /*2f40*/  USHF.R.U32.HI UR9, URZ, 0x4, UR9 ;  /* 0x00000004ff097899 */ /* 0x000fe40008011609 */
[----:B------:R-:W-:Y:S02]  /*2f50*/  USHF.R.S32.HI UR4, URZ, 0x1f, UR7 ;  /* 0x0000001fff047899 */ /* 0x000fe40008011407 */
[----:B------:R-:W-:-:S02]  /*2f60*/  USHF.R.U32.HI UR10, URZ, 0x4, UR10 ;  /* 0x00000004ff0a7899 */ /* 0x000fc4000801160a */
[----:B------:R-:W-:Y:S02]  /*2f70*/  ULEA.HI UR4, UR4, UR7, URZ, 0x6 ;  /* 0x0000000704047291 */ /* 0x000fe4000f8f30ff */
[----:B------:R-:W-:Y:S02]  /*2f80*/  ULOP3.LUT UR9, UR9, 0x3fff, URZ, 0xc0, !UPT ;  /* 0x00003fff09097892 */ /* 0x000fe4000f8ec0ff */
[----:B------:R-:W-:Y:S02]  /*2f90*/  USHF.R.S32.HI UR4, URZ, 0x6, UR4 ;  /* 0x00000006ff047899 */ /* 0x000fe40008011404 */
[----:B------:R-:W-:Y:S02]  /*2fa0*/  ULOP3.LUT UR10, UR10, 0x3fff, URZ, 0xc0, !UPT ;  /* 0x00003fff0a0a7892 */ /* 0x000fe4000f8ec0ff */
[----:B------:R-:W-:Y:S01]  /*2fb0*/  UISETP.LT.AND UP0, UPT, UR4, 0x1, UPT ;  /* 0x000000010400788c */ /* 0x000fe2000bf01270 */
[----:B------:R-:W-:Y:S01]  /*2fc0*/  UMOV UR30, 0x0 ;  /* 0x00000000001e7882 */ /* 0x000fe20000000000 */
[----:B------:R-:W-:-:S02]  /*2fd0*/  UMOV UR31, 0x4200910 ;  /* 0x04200910001f7882 */ /* 0x000fc40000000000 */
[----:B------:R-:W-:Y:S01]  /*2fe0*/  USEL UR8, UR4, 0x1, !UP0 ;  /* 0x0000000104087887 */ /* 0x000fe2000c000000 */
[----:B------:R-:W-:Y:S01]  /*2ff0*/  UMOV UR28, 0x0 ;  /* 0x00000000001c7882 */ /* 0x000fe20000000000 */
[----:B------:R-:W-:Y:S01]  /*3000*/  UMOV UR29, 0x4200910 ;  /* 0x04200910001d7882 */ /* 0x000fe20000000000 */
[----:B------:R-:W-:Y:S01]  /*3010*/  UMOV UR26, 0x0 ;  /* 0x00000000001a7882 */ /* 0x000fe20000000000 */
[----:B------:R-:W-:Y:S01]  /*3020*/  UMOV UR27, 0x4200910 ;  /* 0x04200910001b7882 */ /* 0x000fe20000000000 */
[----:B------:R-:W-:Y:S01]  /*3030*/  UMOV UR24, 0x0 ;  /* 0x0000000000187882 */ /* 0x000fe20000000000 */
[----:B------:R-:W-:Y:S01]  /*3040*/  UMOV UR25, 0x4200910 ;  /* 0x0420091000197882 */ /* 0x000fe20000000000 */
[----:B------:R-:W-:Y:S01]  /*3050*/  UMOV UR22, 0x0 ;  /* 0x0000000000167882 */ /* 0x000fe20000000000 */
[----:B------:R-:W-:Y:S01]  /*3060*/  UMOV UR23, 0x4200910 ;  /* 0x0420091000177882 */ /* 0x000fe20000000000 */
[----:B------:R-:W-:Y:S02]  /*3070*/  ULOP3.LUT UR9, UR9, 0x10000, URZ, 0xfc, !UPT ;  /* 0x0001000009097892 */ /* 0x000fe4000f8efcff */
[----:B------:R-:W-:-:S02]  /*3080*/  ULOP3.LUT UR10, UR10, 0x10000, URZ, 0xfc, !UPT ;  /* 0x000100000a0a7892 */ /* 0x000fc4000f8efcff */
[----:B------:R-:W-:Y:S02]  /*3090*/  UIADD3 UR8, UPT, UPT, -UR8, URZ, URZ ;  /* 0x000000ff08087290 */ /* 0x000fe4000fffe1ff */
[----:B---3--:R-:W-:Y:S01]  /*30a0*/  UISETP.GE.AND UP3, UPT, UR6, 0x1, UPT ;  /* 0x000000010600788c */ /* 0x008fe2000bf66270 */
[----:B------:R-:W-:Y:S01]  /*30b0*/  UMOV UR20, 0x0 ;  /* 0x0000000000147882 */ /* 0x000fe20000000000 */
[----:B------:R-:W-:Y:S01]  /*30c0*/  UMOV UR21, 0x4200910 ;  /* 0x0420091000157882 */ /* 0x000fe20000000000 */
[----:B------:R-:W-:Y:S01]  /*30d0*/  UMOV UR18, 0x0 ;  /* 0x0000000000127882 */ /* 0x000fe20000000000 */
[----:B-1----:R-:W-:Y:S01]  /*30e0*/  R2UR UR16, R0 ;  /* 0x00000000001072ca */ /* 0x002fe200000e0000 */
[----:B------:R-:W-:-:S14]  /*30f0*/  UMOV UR19, 0x4200910 ;  /* 0x0420091000137882 */ /* 0x000fdc0000000000 */
.L_x_59:
[----:B------:R-:W-:Y:S02]  /*3100*/  LEA R0, R10, UR5, 0x3 ;  /* 0x000000050a007c11 */ /* 0x000fe4000f8e18ff */
[----:B------:R-:W-:Y:S02]  /*3110*/  SHF.L.U32 R2, R9, 0x1f, RZ ;  /* 0x0000001f09027819 */ /* 0x000fe400000006ff */
[----:B------:R-:W-:Y:S01]  /*3120*/  PLOP3.LUT P0, PT, PT, PT, UP3, 0x80, 0x8 ;  /* 0x000000000008781c */ /* 0x000fe20003f0f038 */
[----:B------:R-:W-:Y:S01]  /*3130*/  VIADD R3, R0, 0xa0 ;  /* 0x000000a000037836 */ /* 0x000fe20000000000 */
[----:B-1----:R-:W1:Y:S02]  /*3140*/  SYNCS.PHASECHK.TRANS64.TRYWAIT P1, [R0+URZ+0x90], R2 ;  /* 0x00009002000075a7 */ /* 0x002e6400080211ff */
[----:B-1-3--:R-:W-:Y:S09]  /*3150*/  @!P1 BRA `(.L_x_53) ;  /* 0x0000005800009947 */ /* 0x00aff20003800000 */
.L_x_146:
[----:B------:R-:W-:Y:S01]  /*3160*/  LEA R4, R10, UR5, 0x4 ;  /* 0x000000050a047c11 */ /* 0x000fe2000f8e20ff */
[----:B------:R-:W-:Y:S01]  /*3170*/  @UP3 ULEA UR7, UR14, UR5, 0x3 ;  /* 0x000000050e073291 */ /* 0x000fe2000f8e18ff */
[----:B------:R-:W-:Y:S01]  /*3180*/  PLOP3.LUT P2, PT, PT, PT, PT, 0x80, 0x8 ;  /* 0x000000000008781c */ /* 0x000fe20003f4f070 */
[----:B------:R-:W-:Y:S01]  /*3190*/  ULEA UR6, UR15, UR5, 0x3 ;  /* 0x000000050f067291 */ /* 0x000fe2000f8e18ff */
[----:B------:R-:W-:Y:S01]  /*31a0*/  PRMT R3, RZ, 0x654, R3 ;  /* 0x00000654ff037816 */ /* 0x000fe20000000003 */
[----:B------:R-:W-:Y:S01]  /*31b0*/  ULEA.HI UR11, UR15, UR15, URZ, 0x1 ;  /* 0x0000000f0f0b7291 */ /* 0x000fe2000f8f08ff */
[----:B------:R-:W2:Y:S01]  /*31c0*/  LDS.128 R4, [R4+0x120] ;  /* 0x0001200004047984 */ /* 0x000ea20000000c00 */
[----:B-1----:R-:W-:Y:S02]  /*31d0*/  @P0 SHF.L.U32 R2, R8, 0x1f, RZ ;  /* 0x0000001f08020819 */ /* 0x002fe400000006ff */
[----:B------:R-:W-:Y:S01]  /*31e0*/  SHF.L.U32 R0, R11, 0x1f, RZ ;  /* 0x0000001f0b007819 */ /* 0x000fe200000006ff */
[----:B------:R-:W-:Y:S01]  /*31f0*/  @!PT LDS RZ, [RZ] ;  /* 0x00000000fffff984 */ /* 0x000fe20000000800 */
[----:B------:R-:W-:Y:S01]  /*3200*/  @!PT LDS RZ, [RZ] ;  /* 0x00000000fffff984 */ /* 0x000fe20000000800 */
[----:B------:R-:W-:Y:S01]  /*3210*/  @!PT LDS RZ, [RZ] ;  /* 0x00000000fffff984 */ /* 0x000fe20000000800 */
[----:B------:R-:W-:Y:S01]  /*3220*/  @!PT LDS RZ, [RZ] ;  /* 0x00000000fffff984 */ /* 0x000fe20000000800 */
[----:B------:R1:W-:Y:S06]  /*3230*/  MEMBAR.ALL.CTA ;  /* 0x0000000000007992 */ /* 0x0003ec0000008000 */
[----:B-1----:R-:W1:Y:S02]  /*3240*/  FENCE.VIEW.ASYNC.S ;  /* 0x00000000000073c6 */ /* 0x002e640000000000 */
[----:B-1----:R1:W-:Y:S01]  /*3250*/  SYNCS.ARRIVE.TRANS64.RED.A1T0 RZ, [R3+URZ], RZ ;  /* 0x000000ff03ff79a7 */ /* 0x0023e200081004ff */
[----:B------:R1:W3:Y:S01]  /*3260*/  @P0 SYNCS.PHASECHK.TRANS64.TRYWAIT P2, [UR7], R2 ;  /* 0x00000002ff0005a7 */ /* 0x0002e20008041107 */
[----:B------:R-:W-:-:S02]  /*3270*/  USHF.L.U32 UR7, UR11, 0x6, URZ ;  /* 0x000000060b077899 */ /* 0x000fc400080006ff */
[----:B------:R-:W-:Y:S01]  /*3280*/  ULOP3.LUT UR11, UR11, 0xffe, URZ, 0xc0, !UPT ;  /* 0x00000ffe0b0b7892 */ /* 0x000fe2000f8ec0ff */
[----:B--2---:R-:W-:Y:S01]  /*3290*/  LOP3.LUT P1, RZ, R6, 0x1, RZ, 0xc0, !PT ;  /* 0x0000000106ff7812 */ /* 0x004fe2000782c0ff */
[----:B------:R-:W-:Y:S02]  /*32a0*/  ULOP3.LUT UR7, UR7, 0xffffff80, URZ, 0xc0, !UPT ;  /* 0xffffff8007077892 */ /* 0x000fe4000f8ec0ff */
[----:B------:R-:W-:Y:S02]  /*32b0*/  UIADD3 UR11, UPT, UPT, -UR11, UR15, URZ ;  /* 0x0000000f0b0b7290 */ /* 0x000fe4000fffe1ff */
[----:B------:R-:W-:-:S04]  /*32c0*/  UIADD3 UR7, UPT, UPT, UR16, UR7, URZ ;  /* 0x0000000710077290 */ /* 0x000fc8000fffe0ff */
[----:B------:R-:W-:Y:S01]  /*32d0*/  ULEA UR7, UR11, UR7, 0x14 ;  /* 0x000000070b077291 */ /* 0x000fe2000f8ea0ff */
[----:B------:R-:W2:Y:S02]  /*32e0*/  SYNCS.PHASECHK.TRANS64.TRYWAIT P0, [UR6+0xd0], R0 ;  /* 0x0000d000ff0075a7 */ /* 0x000ea40008001106 */
[----:B-123--:R-:W-:Y:S09]  /*32f0*/  @!P0 BRA `(.L_x_54) ;  /* 0x0000005400ac8947 */ /* 0x00eff20003800000 */
.L_x_148:
[----:B------:R-:W-:Y:S01]  /*3300*/  IADD3 R10, PT, PT, R10, 0x1, RZ ;  /* 0x000000010a0a7810 */ /* 0x000fe20007ffe0ff */
[----:B------:R-:W-:Y:S06]  /*3310*/  BRA.U !UP3, `(.L_x_55) ;  /* 0x000000050b107547 */ /* 0x000fec000b800000 */
[----:B------:R-:W-:Y:S01]  /*3320*/  UPLOP3.LUT UP4, UPT, UPT, UPT, UPT, 0x40, 0x4 ;  /* 0x000000000004789c */ /* 0x000fe20003f8e870 */
[----:B------:R-:W-:Y:S01]  /*3330*/  UMOV UR13, UR8 ;  /* 0x00000008000d7c82 */ /* 0x000fe20008000000 */
[----:B------:R-:W-:Y:S01]  /*3340*/  UMOV UR12, UR4 ;  /* 0x00000004000c7c82 */ /* 0x000fe20008000000 */
[----:B------:R-:W-:-:S08]  /*3350*/  UMOV UR17, UR14 ;  /* 0x0000000e00117c82 */ /* 0x000fd00008000000 */
.L_x_58:
[----:B------:R-:W-:Y:S02]  /*3360*/  UIADD3 UR13, UPT, UPT, UR13, 0x1, URZ ;  /* 0x000000010d0d7890 */ /* 0x000fe4000fffe0ff */
[----:B--2---:R-:W-:Y:S02]  /*3370*/  ULEA UR11, UR17, UR5, 0x3 ;  /* 0x00000005110b7291 */ /* 0x004fe4000f8e18ff */
[----:B------:R-:W-:Y:S01]  /*3380*/  UISETP.NE.AND UP0, UPT, UR13, URZ, UPT ;  /* 0x000000ff0d00728c */ /* 0x000fe2000bf05270 */
[----:B---3--:R-:W-:Y:S10]  /*3390*/  @P2 BRA `(.L_x_56) ;  /* 0x00000000000c2947 */ /* 0x008ff40003800000 */
[----:B-1----:R-:W-:Y:S04]  /*33a0*/  SHF.L.U32 R2, R8, 0x1f, RZ ;  /* 0x0000001f08027819 */ /* 0x002fe800000006ff */
[----:B------:R-:W1:Y:S02]  /*33b0*/  SYNCS.PHASECHK.TRANS64.TRYWAIT P0, [UR11], R2 ;  /* 0x00000002ff0075a7 */ /* 0x000e64000800110b */
[----:B-1----:R-:W-:Y:S05]  /*33c0*/  @!P0 BRA `(.L_x_57) ;  /* 0x0000005400908947 */ /* 0x002fea0003800000 */
.L_x_56:
[----:B------:R-:W-:Y:S01]  /*33d0*/  UISETP.NE.AND UP1, UPT, UR12, 0x1, UPT ;  /* 0x000000010c00788c */ /* 0x000fe2000bf25270 */
[----:B------:R-:W-:Y:S01]  /*33e0*/  PLOP3.LUT P2, PT, PT, PT, PT, 0x80, 0x8 ;  /* 0x000000000008781c */ /* 0x000fe20003f4f070 */
[----:B------:R-:W-:Y:S02]  /*33f0*/  UIADD3 UR14, UPT, UPT, UR17, 0x1, URZ ;  /* 0x00000001110e7890 */ /* 0x000fe4000fffe0ff */
[----:B------:R-:W-:Y:S02]  /*3400*/  ULEA UR64, UR17, UR10, 0xb ;  /* 0x0000000a11407291 */ /* 0x000fe4000f8e58ff */
[----:B------:R-:W-:Y:S01]  /*3410*/  UISETP.NE.AND UP2, UPT, UR14, 0x4, UPT ;  /* 0x000000040e00788c */ /* 0x000fe2000bf45270 */
[----:B------:R-:W-:Y:S01]  /*3420*/  PLOP3.LUT P0, PT, PT, PT, UP1, 0x80, 0x8 ;  /* 0x000000000008781c */ /* 0x000fe20003f0f018 */
[----:B------:R-:W-:Y:S02]  /*3430*/  ULEA UR62, UR17, UR9, 0xa ;  /* 0x00000009113e7291 */ /* 0x000fe4000f8e50ff */
[----:B------:R-:W-:Y:S02]  /*3440*/  USEL UR35, URZ, 0x1, UP2 ;  /* 0x00000001ff237887 */ /* 0x000fe40009000000 */
[----:B------:R-:W-:Y:S02]  /*3450*/  USEL UR14, UR14, URZ, UP2 ;  /* 0x000000ff0e0e7287 */ /* 0x000fe40009000000 */
[----:B------:R-:W-:Y:S02]  /*3460*/  UIADD3 UR60, UPT, UPT, UR64, 0x2, URZ ;  /* 0x00000002403c7890 */ /* 0x000fe4000fffe0ff */
[----:B------:R-:W-:Y:S01]  /*3470*/  @UP1 ULEA UR34, UR14, UR5, 0x3 ;  /* 0x000000050e221291 */ /* 0x000fe2000f8e18ff */
[----:B------:R-:W-:Y:S01]  /*3480*/  LOP3.LUT R8, R8, UR35, RZ, 0x3c, !PT ;  /* 0x0000002308087c12 */ /* 0x000fe2000f8e3cff */
[----:B------:R-:W-:Y:S02]  /*3490*/  UIADD3 UR58, UPT, UPT, UR62, 0x2, URZ ;  /* 0x000000023e3a7890 */ /* 0x000fe4000fffe0ff */
[----:B------:R-:W-:Y:S01]  /*34a0*/  UIADD3 UR56, UPT, UPT, UR64, 0x4, URZ ;  /* 0x0000000440387890 */ /* 0x000fe2000fffe0ff */
[----:B-1----:R-:W-:Y:S01]  /*34b0*/  @P0 SHF.L.U32 R0, R8, 0x1f, RZ ;  /* 0x0000001f08000819 */ /* 0x002fe200000006ff */
[----:B------:R-:W-:Y:S02]  /*34c0*/  UIADD3 UR54, UPT, UPT, UR62, 0x4, URZ ;  /* 0x000000043e367890 */ /* 0x000fe4000fffe0ff */
[----:B------:R-:W-:Y:S01]  /*34d0*/  UIADD3 UR52, UPT, UPT, UR64, 0x6, URZ ;  /* 0x0000000640347890 */ /* 0x000fe2000fffe0ff */
[----:B------:R2:W3:Y:S01]  /*34e0*/  @P0 SYNCS.PHASECHK.TRANS64.TRYWAIT P2, [UR34], R0 ;  /* 0x00000000ff0005a7 */ /* 0x0004e20008041122 */
[----:B------:R-:W-:Y:S02]  /*34f0*/  UIADD3 UR50, UPT, UPT, UR62, 0x6, URZ ;  /* 0x000000063e327890 */ /* 0x000fe4000fffe0ff */
        /* <DEDUP_REMOVED lines=9> */
[----:B------:R-:W-:Y:S01]  /*3590*/  UIADD3 UR12, UPT, UPT, UR12, -0x1, URZ ;  /* 0xffffffff0c0c7890 */ /* 0x000fe2000fffe0ff */
[----:B------:R-:W-:Y:S01]  /*35a0*/  UMOV UR65, 0x40004040 ;  /* 0x4000404000417882 */ /* 0x000fe20000000000 */
[----:B------:R-:W-:Y:S01]  /*35b0*/  UMOV UR63, 0x40004040 ;  /* 0x40004040003f7882 */ /* 0x000fe20000000000 */
[----:B------:R-:W-:Y:S01]  /*35c0*/  UMOV UR61, 0x40004040 ;  /* 0x40004040003d7882 */ /* 0x000fe20000000000 */
[----:B------:R2:W-:Y:S01]  /*35d0*/  UTCHMMA gdesc[UR62], gdesc[UR64], tmem[UR7], tmem[UR32], idesc[UR33], UP4 ;  /* 0x00ff20403e0075ea */ /* 0x0005e2000a000007 */
[----:B------:R-:W-:Y:S01]  /*35e0*/  UPLOP3.LUT UP4, UPT, UPT, UPT, UPT, 0x80, 0x8 ;  /* 0x000000000008789c */ /* 0x000fe20003f8f070 */
[----:B------:R-:W-:Y:S01]  /*35f0*/  UMOV UR59, 0x40004040 ;  /* 0x40004040003b7882 */ /* 0x000fe20000000000 */
[----:B------:R-:W-:Y:S01]  /*3600*/  UMOV UR57, 0x40004040 ;  /* 0x4000404000397882 */ /* 0x000fe20000000000 */
[----:B------:R2:W-:Y:S01]  /*3610*/  UTCHMMA gdesc[UR58], gdesc[UR60], tmem[UR7], tmem[UR30], idesc[UR31], UPT ;  /* 0x00ff1e3c3a0075ea */ /* 0x0005e2000b800007 */
        /* <DEDUP_REMOVED lines=14> */
[----:B------:R-:W-:Y:S01]  /*3700*/  UMOV UR35, 0x40004040 ;  /* 0x4000404000237882 */ /* 0x000fe20000000000 */
[----:B------:R2:W-:Y:S01]  /*3710*/  UTCHMMA gdesc[UR38], gdesc[UR40], tmem[UR7], tmem[UR20], idesc[UR21], UPT ;  /* 0x00ff1428260075ea */ /* 0x0005e2000b800007 */
[----:B------:R2:W-:Y:S01]  /*3720*/  UTCHMMA gdesc[UR34], gdesc[UR36], tmem[UR7], tmem[UR18], idesc[UR19], UPT ;  /* 0x00ff1224220075ea */ /* 0x0005e2000b800007 */
[----:B------:R2:W-:Y:S01]  /*3730*/  UTCBAR [UR11], URZ ;  /* 0x000000ff0b0073e9 */ /* 0x0005e200080000ff */
[----:B------:R-:W-:Y:S01]  /*3740*/  UMOV UR17, UR14 ;  /* 0x0000000e00117c82 */ /* 0x000fe20008000000 */
[----:B------:R-:W-:Y:S05]  /*3750*/  BRA.U UP0, `(.L_x_58) ;  /* 0xfffffffd00007547 */ /* 0x000fea000b83ffff */
.L_x_55:
[----:B------:R-:W-:Y:S01]  /*3760*/  UIADD3 UR15, UPT, UPT, UR15, 0x1, URZ ;  /* 0x000000010f0f7890 */ /* 0x000fe2000fffe0ff */
[C---:B------:R-:W-:Y:S01]  /*3770*/  ISETP.NE.AND P0, PT, R10.reuse, 0x2, PT ;  /* 0x000000020a00780c */ /* 0x040fe20003f05270 */
[----:B--2---:R-:W-:Y:S02]  /*3780*/  UIADD3 UR7, UPT, UPT, UR6, 0xb0, URZ ;  /* 0x000000b006077890 */ /* 0x004fe4000fffe0ff */
[----:B------:R-:W-:Y:S01]  /*3790*/  UISETP.NE.AND UP0, UPT, UR15, 0x4, UPT ;  /* 0x000000040f00788c */ /* 0x000fe2000bf05270 */
[----:B-1----:R-:W-:Y:S02]  /*37a0*/  SEL R0, RZ, 0x1, P0 ;  /* 0x00000001ff007807 */ /* 0x002fe40000000000 */
[----:B------:R-:W-:Y:S01]  /*37b0*/  SEL R10, R10, RZ, P0 ;  /* 0x000000ff0a0a7207 */ /* 0x000fe20000000000 */
[----:B------:R-:W-:Y:S01]  /*37c0*/  USEL UR6, URZ, 0x1, UP0 ;  /* 0x00000001ff067887 */ /* 0x000fe20008000000 */
[----:B------:R-:W-:Y:S01]  /*37d0*/  LOP3.LUT R9, R9, R0, RZ, 0x3c, !PT ;  /* 0x0000000009097212 */ /* 0x000fe200078e3cff */
[----:B------:R-:W-:Y:S01]  /*37e0*/  USEL UR15, UR15, URZ, UP0 ;  /* 0x000000ff0f0f7287 */ /* 0x000fe20008000000 */
[----:B------:R1:W-:Y:S03]  /*37f0*/  UTCBAR [UR7], URZ ;  /* 0x000000ff070073e9 */ /* 0x0003e600080000ff */
[----:B------:R-:W-:Y:S01]  /*3800*/  LOP3.LUT R11, R11, UR6, RZ, 0x3c, !PT ;  /* 0x000000060b0b7c12 */ /* 0x000fe2000f8e3cff */
[----:B------:R-:W-:Y:S07]  /*3810*/  @P1 BRA `(.L_x_59) ;  /* 0xfffffff800381947 */ /* 0x000fee000383ffff */
[----:B------:R-:W2:Y:S01]  /*3820*/  S2UR UR4, SR_CgaCtaId ;  /* 0x00000000000479c3 */ /* 0x000ea20000008800 */
[----:B------:R-:W-:Y:S01]  /*3830*/  ELECT P0, URZ, PT ;  /* 0x0000000000ff782f */ /* 0x000fe20003800000 */
[----:B------:R-:W-:Y:S01]  /*3840*/  IMAD.MOV.U32 R0, RZ, RZ, 0x1 ;  /* 0x00000001ff007424 */ /* 0x000fe200078e00ff */
[----:B------:R-:W-:Y:S01]  /*3850*/  UIADD3 UR5, UPT, UPT, UR5, 0xd0, URZ ;  /* 0x000000d005057890 */ /* 0x000fe2000fffe0ff */
[----:B------:R-:W-:Y:S01]  /*3860*/  SHF.L.U32 R2, R11, 0x1f, RZ ;  /* 0x0000001f0b027819 */ /* 0x000fe200000006ff */
[----:B------:R-:W-:-:S03]  /*3870*/  UMOV UR6, 0x40 ;  /* 0x0000004000067882 */ /* 0x000fc60000000000 */
[----:B------:R-:W-:Y:S01]  /*3880*/  UVIRTCOUNT.DEALLOC.SMPOOL 0x80 ;  /* 0x000000800000784c */ /* 0x000fe20000000000 */
[----:B--2---:R-:W-:Y:S02]  /*3890*/  ULEA UR4, UR4, UR6, 0x18 ;  /* 0x0000000604047291 */ /* 0x004fe4000f8ec0ff */
[----:B------:R-:W-:-:S07]  /*38a0*/  ULEA UR6, UR15, UR5, 0x3 ;  /* 0x000000050f067291 */ /* 0x000fce000f8e18ff */
[----:B------:R2:W-:Y:S02]  /*38b0*/  @P0 STS.U8 [UR4+0x1c], R0 ;  /* 0x00001c00ff000988 */ /* 0x0005e40008000004 */
[----:B------:R-:W4:Y:S02]  /*38c0*/  SYNCS.PHASECHK.TRANS64.TRYWAIT P0, [UR6], R2 ;  /* 0x00000002ff0075a7 */ /* 0x000f240008001106 */
[----:B--2-4-:R-:W-:Y:S05]  /*38d0*/  @!P0 BRA `(.L_x_60) ;  /* 0x0000005000648947 */ /* 0x014fea0003800000 */
.L_x_151:
[----:B-1----:R-:W-:-:S04]  /*38e0*/  UIADD3 UR7, UPT, UPT, UR15, 0x1, URZ ;  /* 0x000000010f077890 */ /* 0x002fc8000fffe0ff */
[----:B------:R-:W-:-:S04]  /*38f0*/  UISETP.NE.AND UP0, UPT, UR7, 0x4, UPT ;  /* 0x000000040700788c */ /* 0x000fc8000bf05270 */
[----:B------:R-:W-:Y:S02]  /*3900*/  USEL UR8, URZ, 0x1, UP0 ;  /* 0x00000001ff087887 */ /* 0x000fe40008000000 */
[----:B------:R-:W-:-:S04]  /*3910*/  USEL UR7, UR7, URZ, UP0 ;  /* 0x000000ff07077287 */ /* 0x000fc80008000000 */
[----:B------:R-:W-:Y:S01]  /*3920*/  ULEA UR6, UR7, UR5, 0x3 ;  /* 0x0000000507067291 */ /* 0x000fe2000f8e18ff */
[----:B--2---:R-:W-:-:S04]  /*3930*/  LOP3.LUT R2, R11, UR8, RZ, 0x3c, !PT ;  /* 0x000000080b027c12 */ /* 0x004fc8000f8e3cff */
[----:B------:R-:W-:-:S04]  /*3940*/  SHF.L.U32 R3, R2, 0x1f, RZ ;  /* 0x0000001f02037819 */ /* 0x000fc800000006ff */
[----:B------:R-:W1:Y:S02]  /*3950*/  SYNCS.PHASECHK.TRANS64.TRYWAIT P0, [UR6], R3 ;  /* 0x00000003ff0075a7 */ /* 0x000e640008001106 */
[----:B-1----:R-:W-:Y:S05]  /*3960*/  @!P0 BRA `(.L_x_61) ;  /* 0x0000005000588947 */ /* 0x002fea0003800000 */
.L_x_153:
        /* <DEDUP_REMOVED lines=9> */
.L_x_155:
[----:B------:R-:W-:-:S04]  /*3a00*/  UIADD3 UR7, UPT, UPT, UR7, 0x1, URZ ;  /* 0x0000000107077890 */ /* 0x000fc8000fffe0ff */
[----:B------:R-:W-:-:S04]  /*3a10*/  UISETP.NE.AND UP0, UPT, UR7, 0x4, UPT ;  /* 0x000000040700788c */ /* 0x000fc8000bf05270 */
[----:B------:R-:W-:Y:S02]  /*3a20*/  USEL UR6, URZ, 0x1, UP0 ;  /* 0x00000001ff067887 */ /* 0x000fe40008000000 */
[----:B------:R-:W-:-:S04]  /*3a30*/  USEL UR7, UR7, URZ, UP0 ;  /* 0x000000ff07077287 */ /* 0x000fc80008000000 */
[----:B------:R-:W-:Y:S01]  /*3a40*/  ULEA UR7, UR7, UR5, 0x3 ;  /* 0x0000000507077291 */ /* 0x000fe2000f8e18ff */
[----:B------:R-:W-:-:S04]  /*3a50*/  LOP3.LUT R2, R2, UR6, RZ, 0x3c, !PT ;  /* 0x0000000602027c12 */ /* 0x000fc8000f8e3cff */
[----:B------:R-:W-:-:S04]  /*3a60*/  SHF.L.U32 R2, R2, 0x1f, RZ ;  /* 0x0000001f02027819 */ /* 0x000fc800000006ff */
[----:B------:R-:W2:Y:S02]  /*3a70*/  SYNCS.PHASECHK.TRANS64.TRYWAIT P0, [UR7], R2 ;  /* 0x00000002ff0075a7 */ /* 0x000ea40008001107 */
[----:B--2---:R-:W-:Y:S05]  /*3a80*/  @!P0 BRA `(.L_x_63) ;  /* 0x0000005000408947 */ /* 0x004fea0003800000 */
.L_x_157:
[----:B------:R-:W-:Y:S01]  /*3a90*/  NOP ;  /* 0x0000000000007918 */ /* 0x000fe20000000000 */
[----:B-1----:R-:W1:Y:S01]  /*3aa0*/  LDS R0, [UR4+0x14] ;  /* 0x00001404ff007984 */ /* 0x002e620008000800 */
[----:B------:R-:W-:Y:S01]  /*3ab0*/  ULOP3.LUT UR6, UR16, 0xffff, URZ, 0xc0, !UPT ;  /* 0x0000ffff10067892 */ /* 0x000fe2000f8ec0ff */
[----:B------:R-:W-:Y:S01]  /*3ac0*/  UMOV UR8, 0xffff ;  /* 0x0000ffff00087882 */ /* 0x000fe20000000000 */
[----:B------:R-:W-:Y:S02]  /*3ad0*/  UMOV UR5, 0x1 ;  /* 0x0000000100057882 */ /* 0x000fe40000000000 */
[----:B------:R-:W-:-:S04]  /*3ae0*/  USHF.R.U32.HI UR6, URZ, 0x5, UR6 ;  /* 0x00000005ff067899 */ /* 0x000fc80008011606 */
[----:B------:R-:W-:Y:S02]  /*3af0*/  USHF.L.U32 UR8, UR8, UR6, URZ ;  /* 0x0000000608087299 */ /* 0x000fe400080006ff */
[----:B------:R-:W-:-:S04]  /*3b00*/  USHF.L.U32 UR5, UR5, UR6, URZ ;  /* 0x0000000605057299 */ /* 0x000fc800080006ff */
[----:B-1----:R-:W-:-:S04]  /*3b10*/  LOP3.LUT R0, R0, UR8, RZ, 0xc0, !PT ;  /* 0x0000000800007c12 */ /* 0x002fc8000f8ec0ff */
[----:B------:R-:W-:-:S13]  /*3b20*/  ISETP.NE.AND P0, PT, R0, UR8, PT ;  /* 0x0000000800007c0c */ /* 0x000fda000bf05270 */
[----:B------:R-:W-:Y:S05]  /*3b30*/  @P0 BRA `(.L_x_64) ;  /* 0x0000000000580947 */ /* 0x000fea0003800000 */
[----:B------:R-:W1:Y:S02]  /*3b40*/  LDS R0, [UR4+0x18] ;  /* 0x00001804ff007984 */ /* 0x000e640008000800 */
[----:B-1----:R-:W-:-:S04]  /*3b50*/  LOP3.LUT R0, R0, UR5, RZ, 0xc0, !PT ;  /* 0x0000000500007c12 */ /* 0x002fc8000f8ec0ff */
[----:B------:R-:W-:-:S13]  /*3b60*/  ISETP.NE.AND P0, PT, R0, UR5, PT ;  /* 0x0000000500007c0c */ /* 0x000fda000bf05270 */
[----:B------:R-:W-:Y:S05]  /*3b70*/  @P0 BRA `(.L_x_65) ;  /* 0x00000000003c0947 */ /* 0x000fea0003800000 */
[----:B------:R-:W1:Y:S01]  /*3b80*/  S2R R2, SR_LANEID ;  /* 0x0000000000027919 */ /* 0x000e620000000000 */
[----:B------:R-:W-:Y:S01]  /*3b90*/  ULOP3.LUT UR8, URZ, UR8, URZ, 0x33, !UPT ;  /* 0x00000008ff087292 */ /* 0x000fe2000f8e33ff */
[----:B------:R-:W-:Y:S02]  /*3ba0*/  VOTEU.ANY UR7, UPT, PT ;  /* 0x0000000000077886 */ /* 0x000fe400038e0100 */
[----:B------:R-:W-:-:S03]  /*3bb0*/  UFLO.U32 UR7, UR7 ;  /* 0x00000007000772bd */ /* 0x000fc600080e0000 */
[----:B------:R-:W-:-:S04]  /*3bc0*/  IMAD.U32 R0, RZ, RZ, UR8 ;  /* 0x00000008ff007e24 */ /* 0x000fc8000f8e00ff */
[----:B------:R2:W4:Y:S02]  /*3bd0*/  REDUX UR6, R0 ;  /* 0x00000000000673c4 */ /* 0x0005240000000000 */
[----:B------:R1:W-:Y:S02]  /*3be0*/  UTCATOMSWS.AND URZ, UR8 ;  /* 0x0000000800ff79e3 */ /* 0x0003e40008000000 */
[----:B-1----:R-:W-:Y:S02]  /*3bf0*/  ISETP.EQ.U32.AND P0, PT, R2, UR7, PT ;  /* 0x0000000702007c0c */ /* 0x002fe4000bf02070 */
[----:B--2---:R-:W-:Y:S02]  /*3c00*/  LOP3.LUT R0, RZ, UR5, RZ, 0x33, !PT ;  /* 0x00000005ff007c12 */ /* 0x004fe4000f8e33ff */
[----:B----4-:R-:W-:Y:S02]  /*3c10*/  MOV R2, UR6 ;  /* 0x0000000600027c02 */ /* 0x010fe40008000f00 */
[----:B------:R-:W1:Y:S07]  /*3c20*/  REDUX UR5, R0 ;  /* 0x00000000000573c4 */ /* 0x000e6e0000000000 */
[----:B------:R2:W-:Y:S01]  /*3c30*/  @P0 ATOMS.AND RZ, [UR4+0x14], R2 ;  /* 0x00001402ffff098c */ /* 0x0005e2000a800004 */
[----:B-1----:R-:W-:-:S05]  /*3c40*/  IMAD.U32 R0, RZ, RZ, UR5 ;  /* 0x00000005ff007e24 */ /* 0x002fca000f8e00ff */
[----:B------:R2:W-:Y:S01]  /*3c50*/  @P0 ATOMS.AND RZ, [UR4+0x18], R0 ;  /* 0x00001800ffff098c */ /* 0x0005e2000a800004 */
[----:B------:R-:W-:Y:S05]  /*3c60*/  BRA `(.L_x_66) ;  /* 0x0000000000147947 */ /* 0x000fea0003800000 */
.L_x_65:
[----:B------:R-:W-:Y:S02]  /*3c70*/  MOV R2, 0x3c90 ;  /* 0x00003c9000027802 */ /* 0x000fe40000000f00 */
[----:B---3-5:R-:W-:Y:S05]  /*3c80*/  CALL.REL.NOINC `($__internal_0_$__cuda_sm10x_tcgen05_guardrail_trap_col_being_dealloced_not_returned_by_alloc) ;  /* 0x0000005400287944 */ /* 0x028fea0003c00000 */
[----:B------:R-:W-:Y:S05]  /*3c90*/  BRA `(.L_x_66) ;  /* 0x0000000000087947 */ /* 0x000fea0003800000 */
.L_x_64:
[----:B------:R-:W-:Y:S02]  /*3ca0*/  MOV R2, 0x3cc0 ;  /* 0x00003cc000027802 */ /* 0x000fe40000000f00 */
[----:B---3-5:R-:W-:Y:S05]  /*3cb0*/  CALL.REL.NOINC `($__internal_2_$__cuda_sm10x_tcgen05_guardrail_trap_unallocated_columns_being_dealloced) ;  /* 0x0000005400347944 */ /* 0x028fea0003c00000 */
.L_x_66:
[----:B------:R-:W-:Y:S01]  /*3cc0*/  NOP ;  /* 0x0000000000007918 */ /* 0x000fe20000000000 */
[----:B------:R-:W-:Y:S05]  /*3cd0*/  EXIT ;  /* 0x000000000000794d */ /* 0x000fea0003800000 */
.L_x_48:
[----:B------:R-:W-:-:S09]  /*3ce0*/  UISETP.NE.OR UP2, UPT, UR8, 0x3, !UP2 ;  /* 0x000000030800788c */ /* 0x000fd2000d745670 */
[----:B------:R-:W-:Y:S05]  /*3cf0*/  BRA.U UP2, `(.L_x_67) ;  /* 0x0000001102047547 */ /* 0x000fea000b800000 */
[----:B------:R-:W1:Y:S01]  /*3d00*/  LDC R0, c[0x0][0xb30] ;  /* 0x0002cc00ff007b82 */ /* 0x000e620000000800 */
[----:B------:R-:W2:Y:S01]  /*3d10*/  LDCU.64 UR8, c[0x0][0x888] ;  /* 0x00011100ff0877ac */ /* 0x000ea20008000a00 */
[----:B------:R-:W-:Y:S01]  /*3d20*/  IMAD.MOV.U32 R30, RZ, RZ, 0x1 ;  /* 0x00000001ff1e7424 */ /* 0x000fe200078e00ff */
[----:B------:R-:W-:Y:S01]  /*3d30*/  CS2R R28, SRZ ;  /* 0x00000000001c7805 */ /* 0x000fe2000001ff00 */
[----:B------:R-:W-:Y:S01]  /*3d40*/  IMAD.MOV.U32 R25, RZ, RZ, 0x2000 ;  /* 0x00002000ff197424 */ /* 0x000fe200078e00ff */
[----:B------:R-:W4:Y:S03]  /*3d50*/  LDCU.64 UR4, c[0x0][0x890] ;  /* 0x00011200ff0477ac */ /* 0x000f260008000a00 */
[----:B------:R-:W3:Y:S01]  /*3d60*/  LDC R24, c[0x0][0x370] ;  /* 0x0000dc00ff187b82 */ /* 0x000ee20000000800 */
[----:B------:R-:W-:Y:S01]  /*3d70*/  UMOV UR7, 0x400 ;  /* 0x0000040000077882 */ /* 0x000fe20000000000 */
[----:B------:R-:W-:-:S02]  /*3d80*/  UPLOP3.LUT UP1, UPT, UPT, UPT, UPT, 0x40, 0x4 ;  /* 0x000000000004789c */ /* 0x000fc40003f2e870 */
[----:B------:R-:W-:-:S04]  /*3d90*/  ULEA UR7, UR37, UR7, 0x18 ;  /* 0x0000000725077291 */ /* 0x000fc8000f8ec0ff */
[----:B------:R-:W3:Y:S01]  /*3da0*/  LDC R3, c[0x0][0xb0c] ;  /* 0x0002c300ff037b82 */ /* 0x000ee20000000800 */
[----:B------:R-:W-:Y:S02]  /*3db0*/  UIADD3 UR13, UPT, UPT, UR7, 0x58, URZ ;  /* 0x00000058070d7890 */ /* 0x000fe4000fffe0ff */
[----:B--2---:R-:W-:Y:S02]  /*3dc0*/  UISETP.NE.U32.AND UP2, UPT, UR8, URZ, UPT ;  /* 0x000000ff0800728c */ /* 0x004fe4000bf45070 */
[----:B------:R-:W-:Y:S02]  /*3dd0*/  UIADD3 UR33, UPT, UPT, UR7, 0x40, URZ ;  /* 0x0000004007217890 */ /* 0x000fe4000fffe0ff */
[----:B----4-:R-:W-:Y:S01]  /*3de0*/  UISETP.NE.U32.AND UP3, UPT, UR4, URZ, UPT ;  /* 0x000000ff0400728c */ /* 0x010fe2000bf65070 */
[----:B------:R-:W2:Y:S01]  /*3df0*/  LDC R18, c[0x0][0xb20] ;  /* 0x0002c800ff127b82 */ /* 0x000ea20000000800 */
[----:B-1----:R-:W-:Y:S01]  /*3e00*/  ISETP.NE.AND P1, PT, R0, 0x1, PT ;  /* 0x000000010000780c */ /* 0x002fe20003f25270 */
[----:B------:R-:W-:-:S02]  /*3e10*/  UISETP.NE.AND.EX UP2, UPT, UR9, URZ, UPT, UP2 ;  /* 0x000000ff0900728c */ /* 0x000fc4000bf45320 */
[----:B------:R-:W-:Y:S02]  /*3e20*/  UIADD3 UR25, UPT, UPT, UR7, 0x48, URZ ;  /* 0x0000004807197890 */ /* 0x000fe4000fffe0ff */
[----:B------:R-:W-:Y:S02]  /*3e30*/  UIADD3 UR17, UPT, UPT, UR7, 0x50, URZ ;  /* 0x0000005007117890 */ /* 0x000fe4000fffe0ff */
[----:B-----5:R-:W1:Y:S01]  /*3e40*/  LDC.64 R32, c[0x0][0x348] ;  /* 0x0000d200ff207b82 */ /* 0x020e620000000a00 */
[----:B------:R-:W-:Y:S02]  /*3e50*/  UPRMT UR13, UR37, 0x654, UR13 ;  /* 0x00000654250d7896 */ /* 0x000fe4000800000d */
[----:B------:R-:W-:-:S05]  /*3e60*/  UISETP.NE.AND.EX UP3, UPT, UR5, URZ, UPT, UP3 ;  /* 0x000000ff0500728c */ /* 0x000fca000bf65330 */
[----:B------:R-:W4:Y:S08]  /*3e70*/  LDC.64 R16, c[0x0][0xb10] ;  /* 0x0002c400ff107b82 */ /* 0x000f300000000a00 */
[----:B------:R-:W1:Y:S08]  /*3e80*/  LDC.64 R6, c[0x0][0xb18] ;  /* 0x0002c600ff067b82 */ /* 0x000e700000000a00 */
[----:B------:R-:W1:Y:S08]  /*3e90*/  LDC.64 R4, c[0x0][0xb28] ;  /* 0x0002ca00ff047b82 */ /* 0x000e700000000a00 */
[----:B--23--:R-:W1:Y:S02]  /*3ea0*/  LDC R19, c[0x0][0x374] ;  /* 0x0000dd00ff137b82 */ /* 0x00ce640000000800 */
.L_x_78:
[C---:B------:R-:W-:Y:S02]  /*3eb0*/  LEA R0, R29.reuse, UR7, 0x3 ;  /* 0x000000071d007c11 */ /* 0x040fe4000f8e18ff */
[----:B------:R-:W-:Y:S02]  /*3ec0*/  SHF.L.U32 R2, R28, 0x1f, RZ ;  /* 0x0000001f1c027819 */ /* 0x000fe400000006ff */
[----:B------:R-:W-:Y:S02]  /*3ed0*/  LEA R20, R29, UR7, 0x4 ;  /* 0x000000071d147c11 */ /* 0x000fe4000f8e20ff */
[----:B--2---:R-:W2:Y:S02]  /*3ee0*/  SYNCS.PHASECHK.TRANS64.TRYWAIT P0, [R0+URZ+0x90], R2 ;  /* 0x00009002000075a7 */ /* 0x004ea400080011ff */
[----:B--2---:R-:W-:Y:S05]  /*3ef0*/  @!P0 BRA `(.L_x_68) ;  /* 0x0000004c003c8947 */ /* 0x004fea0003800000 */
.L_x_158:
[----:B------:R-:W-:Y:S01]  /*3f00*/  ISETP.GE.AND P0, PT, R26, 0x1, PT ;  /* 0x000000011a00780c */ /* 0x000fe20003f06270 */
[----:B------:R-:W3:Y:S01]  /*3f10*/  LDS.128 R20, [R20+0x120] ;  /* 0x0001200014147984 */ /* 0x000ee20000000c00 */
[----:B--2---:R-:W-:Y:S01]  /*3f20*/  VIADD R0, R0, 0xa0 ;  /* 0x000000a000007836 */ /* 0x004fe20000000000 */
[----:B------:R-:W-:Y:S01]  /*3f30*/  @!PT LDS RZ, [RZ] ;  /* 0x00000000fffff984 */ /* 0x000fe20000000800 */
[----:B------:R-:W-:Y:S01]  /*3f40*/  @!PT LDS RZ, [RZ] ;  /* 0x00000000fffff984 */ /* 0x000fe20000000800 */
[----:B------:R-:W-:Y:S01]  /*3f50*/  @!PT LDS RZ, [RZ] ;  /* 0x00000000fffff984 */ /* 0x000fe20000000800 */
[----:B------:R-:W-:Y:S01]  /*3f60*/  @!PT LDS RZ, [RZ] ;  /* 0x00000000fffff984 */ /* 0x000fe20000000800 */
[----:B------:R2:W-:Y:S06]  /*3f70*/  MEMBAR.ALL.CTA ;  /* 0x0000000000007992 */ /* 0x0005ec0000008000 */
[----:B--2---:R-:W2:Y:S01]  /*3f80*/  FENCE.VIEW.ASYNC.S ;  /* 0x00000000000073c6 */ /* 0x004ea20000000000 */
[----:B------:R-:W-:Y:S04]  /*3f90*/  PRMT R0, RZ, 0x654, R0 ;  /* 0x00000654ff007816 */ /* 0x000fe80000000000 */
[----:B--2---:R2:W-:Y:S01]  /*3fa0*/  SYNCS.ARRIVE.TRANS64.RED.A1T0 RZ, [R0+URZ], RZ ;  /* 0x000000ff00ff79a7 */ /* 0x0045e200081004ff */
[----:B---3--:R-:W-:Y:S11]  /*3fb0*/  LOP3.LUT P3, RZ, R22, 0x1, RZ, 0xc0, !PT ;  /* 0x0000000116ff7812 */ /* 0x008ff6000786c0ff */
[----:B------:R-:W-:Y:S02]  /*3fc0*/  @!UPT UIADD3 URZ, UPT, UPT, URZ, URZ, URZ ;  /* 0x000000fffffff290 */ /* 0x000fe4000fffe0ff */
[----:B------:R-:W-:Y:S02]  /*3fd0*/  @P3 MOV R11, R20 ;  /* 0x00000014000b3202 */ /* 0x000fe40000000f00 */
[----:B------:R-:W-:Y:S01]  /*3fe0*/  @P3 LOP3.LUT R10, R21, 0xffff, RZ, 0xc0, !PT ;  /* 0x0000ffff150a3812 */ /* 0x000fe200078ec0ff */
[----:B--2---:R-:W-:Y:S06]  /*3ff0*/  @!P0 BRA `(.L_x_69) ;  /* 0x0000000000a48947 */ /* 0x004fec0003800000 */
[-C--:B-1----:R-:W-:Y:S01]  /*4000*/  IMAD.HI.U32 R0, R19, R7.reuse, RZ ;  /* 0x0000000713007227 */ /* 0x082fe200078e00ff */
[----:B------:R-:W-:Y:S02]  /*4010*/  ISETP.NE.AND P0, PT, R6, 0x1, PT ;  /* 0x000000010600780c */ /* 0x000fe40003f05270 */
[----:B------:R-:W-:Y:S01]  /*4020*/  ISETP.NE.AND P2, PT, R26, 0x1, PT ;  /* 0x000000011a00780c */ /* 0x000fe20003f45270 */
[----:B----4-:R-:W-:Y:S01]  /*4030*/  IMAD.HI.U32 R9, R24, R16, RZ ;  /* 0x0000001018097227 */ /* 0x010fe200078e00ff */
[----:B------:R-:W-:Y:S02]  /*4040*/  SHF.R.U32.HI R0, RZ, R18, R0 ;  /* 0x00000012ff007219 */ /* 0x000fe40000011600 */
[----:B------:R-:W-:Y:S01]  /*4050*/  ISETP.NE.AND P4, PT, R3, 0x1, PT ;  /* 0x000000010300780c */ /* 0x000fe20003f85270 */
[----:B------:R-:W-:Y:S01]  /*4060*/  IMAD.HI.U32 R13, R10, R7, RZ ;  /* 0x000000070a0d7227 */ /* 0x000fe200078e00ff */
[----:B------:R-:W-:Y:S02]  /*4070*/  SHF.R.U32.HI R9, RZ, R17, R9 ;  /* 0x00000011ff097219 */ /* 0x000fe40000011609 */
[----:B------:R-:W-:Y:S01]  /*4080*/  SEL R0, R19, R0, !P0 ;  /* 0x0000000013007207 */ /* 0x000fe20004000000 */
[----:B------:R-:W-:Y:S01]  /*4090*/  IMAD.HI.U32 R12, R11, R16, RZ ;  /* 0x000000100b0c7227 */ /* 0x000fe200078e00ff */
[----:B------:R-:W-:Y:S03]  /*40a0*/  SEL R9, R24, R9, !P4 ;  /* 0x0000000918097207 */ /* 0x000fe60006000000 */
[-C--:B------:R-:W-:Y:S01]  /*40b0*/  IMAD.HI.U32 R8, R0, R4.reuse, RZ ;  /* 0x0000000400087227 */ /* 0x080fe200078e00ff */
[----:B------:R-:W-:Y:S03]  /*40c0*/  SHF.R.U32.HI R12, RZ, R17, R12 ;  /* 0x00000011ff0c7219 */ /* 0x000fe6000001160c */
[----:B------:R-:W-:Y:S01]  /*40d0*/  IMAD.HI.U32 R2, R9, R4, RZ ;  /* 0x0000000409027227 */ /* 0x000fe200078e00ff */
[-C--:B------:R-:W-:Y:S02]  /*40e0*/  @P2 SHF.R.U32.HI R0, RZ, R5.reuse, R8 ;  /* 0x00000005ff002219 */ /* 0x080fe40000011608 */
[----:B------:R-:W-:Y:S02]  /*40f0*/  SHF.R.U32.HI R8, RZ, R18, R13 ;  /* 0x00000012ff087219 */ /* 0x000fe4000001160d */
[----:B------:R-:W-:Y:S01]  /*4100*/  @P2 SHF.R.U32.HI R9, RZ, R5, R2 ;  /* 0x00000005ff092219 */ /* 0x000fe20000011602 */
[----:B------:R-:W-:Y:S01]  /*4110*/  IMAD R0, R26, R0, RZ ;  /* 0x000000001a007224 */ /* 0x000fe200078e02ff */
[----:B------:R-:W-:Y:S02]  /*4120*/  SEL R8, R10, R8, !P0 ;  /* 0x000000080a087207 */ /* 0x000fe40004000000 */
[----:B------:R-:W-:Y:S01]  /*4130*/  SEL R2, R11, R12, !P4 ;  /* 0x0000000c0b027207 */ /* 0x000fe20006000000 */
[----:B------:R-:W-:Y:S01]  /*4140*/  IMAD R12, R26, R9, RZ ;  /* 0x000000091a0c7224 */ /* 0x000fe200078e02ff */
[C---:B------:R-:W-:Y:S01]  /*4150*/  ISETP.GE.AND P0, PT, R8.reuse, R0, PT ;  /* 0x000000000800720c */ /* 0x040fe20003f06270 */
[----:B------:R-:W-:Y:S03]  /*4160*/  IMAD.HI.U32 R0, R8, R4, RZ ;  /* 0x0000000408007227 */ /* 0x000fe600078e00ff */
[----:B------:R-:W-:Y:S02]  /*4170*/  ISETP.GE.OR P0, PT, R2, R12, P0 ;  /* 0x0000000c0200720c */ /* 0x000fe40000706670 */
[-C--:B------:R-:W-:Y:S04]  /*4180*/  SHF.R.U32.HI R0, RZ, R5.reuse, R0 ;  /* 0x00000005ff007219 */ /* 0x080fe80000011600 */
[----:B------:R-:W-:Y:S05]  /*4190*/  SEL R13, R8, R0, !P2 ;  /* 0x00000000080d7207 */ /* 0x000fea0005000000 */
[----:B------:R-:W-:Y:S02]  /*41a0*/  IMAD.MOV R12, RZ, RZ, -R13 ;  /* 0x000000ffff0c7224 */ /* 0x000fe400078e0a0d */
[----:B------:R-:W-:Y:S04]  /*41b0*/  @!P0 IMAD.HI.U32 R0, R2, R4, RZ ;  /* 0x0000000402008227 */ /* 0x000fe800078e00ff */
[----:B------:R-:W-:Y:S01]  /*41c0*/  IMAD R12, R26, R12, R8 ;  /* 0x0000000c1a0c7224 */ /* 0x000fe200078e0208 */
[----:B------:R-:W-:Y:S04]  /*41d0*/  @!P0 SHF.R.U32.HI R0, RZ, R5, R0 ;  /* 0x00000005ff008219 */ /* 0x000fe80000011600 */
[----:B------:R-:W-:Y:S04]  /*41e0*/  @!P0 SEL R0, R2, R0, !P2 ;  /* 0x0000000002008207 */ /* 0x000fe80005000000 */
[----:B------:R-:W-:Y:S01]  /*41f0*/  @!P0 IADD3 R13, PT, PT, R13, -R0, RZ ;  /* 0x800000000d0d8210 */ /* 0x000fe20007ffe0ff */
[----:B------:R-:W-:Y:S01]  /*4200*/  @!P0 IMAD R0, R9, R12, R0 ;  /* 0x0000000c09008224 */ /* 0x000fe200078e0200 */
[----:B------:R-:W-:Y:S01]  /*4210*/  IADD3 R9, PT, PT, -R8, RZ, RZ ;  /* 0x000000ff08097210 */ /* 0x000fe20007ffe1ff */
[--C-:B------:R-:W-:Y:S02]  /*4220*/  IMAD.MOV R12, RZ, RZ, -R2.reuse ;  /* 0x000000ffff0c7224 */ /* 0x100fe400078e0a02 */
[----:B------:R-:W-:Y:S02]  /*4230*/  @!P0 IMAD R8, R13, R26, R2 ;  /* 0x0000001a0d088224 */ /* 0x000fe400078e0202 */
[----:B------:R-:W-:Y:S02]  /*4240*/  @!P0 IMAD.MOV.U32 R2, RZ, RZ, R0 ;  /* 0x000000ffff028224 */ /* 0x000fe400078e0000 */
[----:B------:R-:W-:Y:S02]  /*4250*/  IMAD R11, R3, R12, R11 ;  /* 0x0000000c030b7224 */ /* 0x000fe400078e020b */
[----:B------:R-:W-:Y:S02]  /*4260*/  IMAD R10, R6, R9, R10 ;  /* 0x00000009060a7224 */ /* 0x000fe400078e020a */
[----:B------:R-:W-:Y:S02]  /*4270*/  IMAD R11, R2, R3, R11 ;  /* 0x00000003020b7224 */ /* 0x000fe400078e020b */
[----:B------:R-:W-:Y:S02]  /*4280*/  IMAD R10, R8, R6, R10 ;  /* 0x00000006080a7224 */ /* 0x000fe400078e020a */
.L_x_69:
[----:B------:R-:W-:Y:S05]  /*4290*/  BRA.U UP1, `(.L_x_70) ;  /* 0x0000000101107547 */ /* 0x000fea000b800000 */
[----:B------:R-:W-:Y:S04]  /*42a0*/  MOV R2, UR6 ;  /* 0x0000000600027c02 */ /* 0x000fe80008000f00 */
[----:B------:R-:W-:Y:S04]  /*42b0*/  SHF.L.U32 R2, R2, 0x1f, RZ ;  /* 0x0000001f02027819 */ /* 0x000fe800000006ff */
[----:B------:R-:W2:Y:S02]  /*42c0*/  SYNCS.PHASECHK.TRANS64.TRYWAIT P0, [UR7+0x88], R2 ;  /* 0x00008802ff0075a7 */ /* 0x000ea40008001107 */
[----:B--2---:R-:W-:Y:S05]  /*42d0*/  @!P0 BRA `(.L_x_71) ;  /* 0x0000004800588947 */ /* 0x004fea0003800000 */
.L_x_70:
[----:B------:R-:W-:Y:S02]  /*42e0*/  R2UR UR35, R15 ;  /* 0x000000000f2372ca */ /* 0x000fe400000e0000 */
[----:B------:R-:W-:Y:S02]  /*42f0*/  R2UR UR34, R14 ;  /* 0x000000000e2272ca */ /* 0x000fe400000e0000 */
[----:B------:R-:W-:Y:S02]  /*4300*/  ISETP.NE.U32.AND P2, PT, RZ, UR4, PT ;  /* 0x00000004ff007c0c */ /* 0x000fe4000bf45070 */
[----:B------:R-:W-:Y:S02]  /*4310*/  SHF.L.U32 R14, R30, 0x1f, RZ ;  /* 0x0000001f1e0e7819 */ /* 0x000fe400000006ff */
[----:B------:R-:W-:Y:S05]  /*4320*/  ISETP.NE.AND.EX P2, PT, RZ, UR5, PT, P2 ;  /* 0x00000005ff007c0c */ /* 0x000fea000bf45320 */
[----:B------:R-:W-:Y:S02]  /*4330*/  USHF.L.U32 UR35, UR35, 0x6, URZ ;  /* 0x0000000623237899 */ /* 0x000fe400080006ff */
[----:B------:R-:W-:Y:S01]  /*4340*/  USHF.L.U32 UR34, UR34, 0x7, URZ ;  /* 0x0000000722227899 */ /* 0x000fe200080006ff */
[----:B------:R-:W-:Y:S11]  /*4350*/  BRA.U !UP3, `(.L_x_72) ;  /* 0x000000010b347547 */ /* 0x000ff6000b800000 */
[----:B------:R-:W-:Y:S01]  /*4360*/  UPLOP3.LUT UP0, UPT, UPT, UPT, UP2, 0x80, 0x8 ;  /* 0x000000000008789c */ /* 0x000fe20003f0f020 */
[----:B--2---:R-:W-:Y:S02]  /*4370*/  HFMA2 R0, -RZ, RZ, 0, 5.9604644775390625e-08 ;  /* 0x00000001ff007431 */ /* 0x004fe400000001ff */
[----:B------:R-:W-:Y:S03]  /*4380*/  IMAD.MOV.U32 R64, RZ, RZ, 0x1 ;  /* 0x00000001ff407424 */ /* 0x000fe600078e00ff */
[----:B------:R-:W-:Y:S05]  /*4390*/  PLOP3.LUT P0, PT, PT, PT, UP0, 0x80, 0x8 ;  /* 0x000000000008781c */ /* 0x000fea0003f0f008 */
[----:B------:R-:W2:Y:S01]  /*43a0*/  @UP0 LDCU.64 UR10, c[0x0][0x888] ;  /* 0x00011100ff0a07ac */ /* 0x000ea20008000a00 */
[----:B------:R-:W-:Y:S07]  /*43b0*/  @UP0 UIMAD UR8, UR36, UR4, URZ ;  /* 0x00000004240802a4 */ /* 0x000fee000f8e02ff */
[----:B------:R-:W-:Y:S01]  /*43c0*/  @!P0 PRMT R64, R0, 0x7610, R64 ;  /* 0x0000761000408816 */ /* 0x000fe20000000040 */
[----:B--2---:R-:W-:Y:S03]  /*43d0*/  @UP0 UIMAD.WIDE UR10, UR8, 0x4, UR10 ;  /* 0x00000004080a08a5 */ /* 0x004fe6000f8e020a */
[----:B------:R-:W2:Y:S03]  /*43e0*/  @!UP0 LDCU UR8, c[0x0][0x880] ;  /* 0x00011000ff0887ac */ /* 0x000ea60008000800 */
[----:B------:R-:W-:Y:S01]  /*43f0*/  IMAD.U32 R8, RZ, RZ, UR10 ;  /* 0x0000000aff087e24 */ /* 0x000fe2000f8e00ff */
[----:B------:R-:W-:Y:S05]  /*4400*/  MOV R9, UR11 ;  /* 0x0000000b00097c02 */ /* 0x000fea0008000f00 */
[----:B------:R3:W5:Y:S02]  /*4410*/  @P0 LDG.E R35, desc[UR46][R8.64] ;  /* 0x0000002e08230981 */ /* 0x000764000c1e1900 */
[----:B--23--:R-:W-:Y:S07]  /*4420*/  @!P0 IMAD.U32 R35, RZ, RZ, UR8 ;  /* 0x00000008ff238e24 */ /* 0x00cfee000f8e00ff */
.L_x_72:
[----:B-----5:R-:W-:Y:S01]  /*4430*/  @!P2 FSETP.EQ.AND P0, PT, R35, RZ, PT ;  /* 0x000000ff2300a20b */ /* 0x020fe20003f02000 */
[----:B------:R-:W-:Y:S01]  /*4440*/  @!UPT UIADD3 URZ, UPT, UPT, URZ, URZ, URZ ;  /* 0x000000fffffff290 */ /* 0x000fe2000fffe0ff */
[----:B------:R-:W-:Y:S11]  /*4450*/  @!P2 BRA `(.L_x_73) ;  /* 0x000000000014a947 */ /* 0x000ff60003800000 */
[----:B------:R-:W-:Y:S02]  /*4460*/  LOP3.LUT P2, RZ, R64, 0xff, RZ, 0xc0, !PT ;  /* 0x000000ff40ff7812 */ /* 0x000fe4000784c0ff */
[----:B------:R-:W-:Y:S04]  /*4470*/  PLOP3.LUT P0, PT, PT, PT, UP0, 0x80, 0x8 ;  /* 0x000000000008781c */ /* 0x000fe80003f0f008 */
[----:B------:R-:W-:Y:S07]  /*4480*/  PLOP3.LUT P0, PT, P0, PT, PT, 0x8, 0x80 ;  /* 0x000000000080781c */ /* 0x000fee000070e170 */
[----:B------:R-:W-:Y:S11]  /*4490*/  @P2 FSETP.EQ.AND P0, PT, R35, RZ, PT ;  /* 0x000000ff2300220b */ /* 0x000ff60003f02000 */
[----:B------:R-:W-:Y:S02]  /*44a0*/  @!UPT UIADD3 URZ, UPT, UPT, URZ, URZ, URZ ;  /* 0x000000fffffff290 */ /* 0x000fe4000fffe0ff */
.L_x_73:
[----:B------:R-:W3:Y:S01]  /*44b0*/  SYNCS.PHASECHK.TRANS64.TRYWAIT P2, [UR7+0x60], R14 ;  /* 0x0000600eff0075a7 */ /* 0x000ee20008041107 */
[----:B------:R-:W-:Y:S04]  /*44c0*/  ELECT P4, URZ, PT ;  /* 0x0000000000ff782f */ /* 0x000fe80003880000 */
[----:B------:R-:W-:Y:S11]  /*44d0*/  PLOP3.LUT P4, PT, P0, P4, PT, 0xf2, 0x2f ;  /* 0x00000000002f781c */ /* 0x000ff60000789e72 */
[----:B------:R-:W-:Y:S02]  /*44e0*/  @!UPT UIADD3 URZ, UPT, UPT, URZ, URZ, URZ ;  /* 0x000000fffffff290 */ /* 0x000fe4000fffe0ff */
[----:B-1----:R-:W-:Y:S05]  /*44f0*/  @!P4 IADD3 R8, P0, PT, R32, 0x580, RZ ;  /* 0x000005802008c810 */ /* 0x002fea0007f1e0ff */
[----:B--2---:R-:W-:Y:S01]  /*4500*/  @!P4 IMAD.X R2, RZ, RZ, R33, P0 ;  /* 0x000000ffff02c224 */ /* 0x004fe200000e0621 */
[----:B---3--:R-:W-:Y:S07]  /*4510*/  @!P2 BRA `(.L_x_74) ;  /* 0x0000004400e0a947 */ /* 0x008fee0003800000 */
.L_x_161:
[----:B------:R-:W-:Y:S01]  /*4520*/  @!P4 R2UR UR8, R2 ;  /* 0x000000000208c2ca */ /* 0x000fe200000e0000 */
[----:B------:R-:W-:Y:S01]  /*4530*/  VOTEU.ALL UP1, P4 ;  /* 0x0000000000ff7886 */ /* 0x000fe20002020000 */
[----:B------:R-:W-:Y:S01]  /*4540*/  @!P4 R2UR UR9, R8 ;  /* 0x000000000809c2ca */ /* 0x000fe200000e0000 */
[----:B-1----:R-:W-:Y:S01]  /*4550*/  @!P4 IMAD.MOV.U32 R0, RZ, RZ, 0x2000 ;  /* 0x00002000ff00c424 */ /* 0x002fe200078e00ff */
[----:B------:R-:W-:Y:S01]  /*4560*/  UMOV UR10, 0x0 ;  /* 0x00000000000a7882 */ /* 0x000fe20000000000 */
[----:B------:R-:W-:Y:S01]  /*4570*/  UMOV UR11, 0x10000000 ;  /* 0x10000000000b7882 */ /* 0x000fe20000000000 */
[----:B------:R-:W-:Y:S01]  /*4580*/  @!UP1 UIADD3 UR32, UPT, UPT, UR7, 0x400, URZ ;  /* 0x0000040007209890 */ /* 0x000fe2000fffe0ff */
[----:B------:R-:W-:Y:S06]  /*4590*/  VOTEU.ALL UP1, P4 ;  /* 0x0000000000ff7886 */ /* 0x000fec0002020000 */
[----:B------:R-:W-:Y:S01]  /*45a0*/  IMAD.U32 R9, RZ, RZ, UR8 ;  /* 0x00000008ff097e24 */ /* 0x000fe2000f8e00ff */
[----:B------:R-:W-:Y:S01]  /*45b0*/  UPRMT UR8, UR37, 0x654, UR33 ;  /* 0x0000065425087896 */ /* 0x000fe20008000021 */
[----:B------:R-:W-:Y:S03]  /*45c0*/  IMAD.U32 R8, RZ, RZ, UR9 ;  /* 0x00000009ff087e24 */ /* 0x000fe6000f8e00ff */
[----:B------:R-:W-:Y:S02]  /*45d0*/  @!P4 R2UR UR15, R9 ;  /* 0x00000000090fc2ca */ /* 0x000fe400000e0000 */
[----:B------:R-:W-:Y:S02]  /*45e0*/  @!P4 R2UR UR14, R8 ;  /* 0x00000000080ec2ca */ /* 0x000fe400000e0000 */
[----:B------:R-:W-:Y:S05]  /*45f0*/  @!P4 IADD3 R8, P0, PT, R32, 0x580, RZ ;  /* 0x000005802008c810 */ /* 0x000fea0007f1e0ff */
[----:B------:R-:W-:Y:S06]  /*4600*/  @!P4 IMAD.X R2, RZ, RZ, R33, P0 ;  /* 0x000000ffff02c224 */ /* 0x000fec00000e0621 */
[----:B------:R1:W-:Y:S01]  /*4610*/  @!UP1 UTMALDG.3D [UR32], [UR14], desc[UR10] ;  /* 0x00000a200e0095b4 */ /* 0x0003e20008011000 */
[----:B------:R1:W-:Y:S01]  /*4620*/  @!P4 SYNCS.ARRIVE.TRANS64.RED.A0TR RZ, [UR7+0x40], R0 ;  /* 0x00004000ffffc9a7 */ /* 0x0003e20008300407 */
[----:B------:R-:W-:Y:S01]  /*4630*/  SYNCS.ARRIVE.TRANS64.RED.A1T0 RZ, [UR8], RZ ;  /* 0x000000ffffff79a7 */ /* 0x000fe20008100408 */
[----:B------:R-:W2:Y:S02]  /*4640*/  SYNCS.PHASECHK.TRANS64.TRYWAIT P2, [UR7+0x68], R14 ;  /* 0x0000680eff0075a7 */ /* 0x000ea40008041107 */
[----:B-12---:R-:W-:Y:S05]  /*4650*/  @!P2 BRA `(.L_x_75) ;  /* 0x0000004400a8a947 */ /* 0x006fea0003800000 */
.L_x_163:
[----:B------:R-:W-:Y:S01]  /*4660*/  @!P4 R2UR UR8, R2 ;  /* 0x000000000208c2ca */ /* 0x000fe200000e0000 */
[----:B------:R-:W-:Y:S01]  /*4670*/  VOTEU.ALL UP1, P4 ;  /* 0x0000000000ff7886 */ /* 0x000fe20002020000 */
[----:B------:R-:W-:Y:S01]  /*4680*/  @!P4 R2UR UR9, R8 ;  /* 0x000000000809c2ca */ /* 0x000fe200000e0000 */
[----:B-1----:R-:W-:Y:S01]  /*4690*/  @!P4 IMAD.MOV.U32 R0, RZ, RZ, 0x2000 ;  /* 0x00002000ff00c424 */ /* 0x002fe200078e00ff */
[----:B------:R-:W-:Y:S01]  /*46a0*/  UMOV UR10, 0x0 ;  /* 0x00000000000a7882 */ /* 0x000fe20000000000 */
[----:B------:R-:W-:Y:S01]  /*46b0*/  UMOV UR11, 0x10000000 ;  /* 0x10000000000b7882 */ /* 0x000fe20000000000 */
[----:B------:R-:W-:Y:S02]  /*46c0*/  @!UP1 UIADD3 UR26, UPT, UPT, UR34, 0x20, URZ ;  /* 0x00000020221a9890 */ /* 0x000fe4000fffe0ff */
[----:B------:R-:W-:Y:S01]  /*46d0*/  @!UP1 UIADD3 UR24, UPT, UPT, UR7, 0x2400, URZ ;  /* 0x0000240007189890 */ /* 0x000fe2000fffe0ff */
[----:B------:R-:W-:Y:S01]  /*46e0*/  VOTEU.ALL UP1, P4 ;  /* 0x0000000000ff7886 */ /* 0x000fe20002020000 */
[----:B------:R-:W-:Y:S01]  /*46f0*/  UMOV UR27, UR35 ;  /* 0x00000023001b7c82 */ /* 0x000fe20008000000 */
[----:B------:R-:W-:Y:S02]  /*4700*/  UMOV UR28, UR36 ;  /* 0x00000024001c7c82 */ /* 0x000fe40008000000 */
        /* <DEDUP_REMOVED lines=12> */
.L_x_165:
[----:B------:R-:W2:Y:S01]  /*47d0*/  LDC.64 R12, c[0x0][0xb18] ;  /* 0x0002c600ff0c7b82 */ /* 0x000ea20000000a00 */
[----:B------:R-:W-:Y:S01]  /*47e0*/  @!P4 R2UR UR8, R2 ;  /* 0x000000000208c2ca */ /* 0x000fe200000e0000 */
[----:B------:R-:W-:Y:S01]  /*47f0*/  VOTEU.ALL UP1, P4 ;  /* 0x0000000000ff7886 */ /* 0x000fe20002020000 */
[----:B------:R-:W-:Y:S01]  /*4800*/  @!P4 R2UR UR9, R8 ;  /* 0x000000000809c2ca */ /* 0x000fe200000e0000 */
[----:B-1----:R-:W-:Y:S01]  /*4810*/  @!P4 IMAD.MOV.U32 R0, RZ, RZ, 0x2000 ;  /* 0x00002000ff00c424 */ /* 0x002fe200078e00ff */
[----:B------:R-:W-:Y:S03]  /*4820*/  UMOV UR10, 0x0 ;  /* 0x00000000000a7882 */ /* 0x000fe60000000000 */
[----:B------:R-:W1:Y:S01]  /*4830*/  @!P1 LDC R2, c[0x0][0xb0c] ;  /* 0x0002c300ff029b82 */ /* 0x000e620000000800 */
[----:B------:R-:W-:Y:S01]  /*4840*/  @!UP1 UIADD3 UR18, UPT, UPT, UR34, 0x40, URZ ;  /* 0x0000004022129890 */ /* 0x000fe2000fffe0ff */
[----:B------:R-:W-:Y:S01]  /*4850*/  @P3 SHF.R.U32.HI R27, RZ, 0x10, R21 ;  /* 0x00000010ff1b3819 */ /* 0x000fe20000011615 */
[----:B------:R-:W-:Y:S01]  /*4860*/  @!UP1 UIADD3 UR16, UPT, UPT, UR7, 0x4400, URZ ;  /* 0x0000440007109890 */ /* 0x000fe2000fffe0ff */
[----:B------:R-:W-:Y:S01]  /*4870*/  VIADD R29, R29, 0x1 ;  /* 0x000000011d1d7836 */ /* 0x000fe20000000000 */
[----:B------:R-:W-:Y:S01]  /*4880*/  VOTEU.ALL UP1, P4 ;  /* 0x0000000000ff7886 */ /* 0x000fe20002020000 */
[----:B------:R-:W-:Y:S01]  /*4890*/  UMOV UR11, 0x10000000 ;  /* 0x10000000000b7882 */ /* 0x000fe20000000000 */
[----:B------:R-:W-:Y:S01]  /*48a0*/  UMOV UR19, UR35 ;  /* 0x0000002300137c82 */ /* 0x000fe20008000000 */
[----:B------:R-:W-:Y:S01]  /*48b0*/  IMAD.U32 R9, RZ, RZ, UR8 ;  /* 0x00000008ff097e24 */ /* 0x000fe2000f8e00ff */
[----:B------:R-:W-:Y:S01]  /*48c0*/  UMOV UR20, UR36 ;  /* 0x0000002400147c82 */ /* 0x000fe20008000000 */
[----:B------:R-:W-:Y:S01]  /*48d0*/  IMAD.U32 R8, RZ, RZ, UR9 ;  /* 0x00000009ff087e24 */ /* 0x000fe2000f8e00ff */
[----:B------:R-:W-:Y:S02]  /*48e0*/  UPRMT UR8, UR37, 0x654, UR17 ;  /* 0x0000065425087896 */ /* 0x000fe40008000011 */
[----:B------:R-:W-:Y:S02]  /*48f0*/  @!P4 R2UR UR15, R9 ;  /* 0x00000000090fc2ca */ /* 0x000fe400000e0000 */
[----:B------:R-:W-:Y:S02]  /*4900*/  @!P4 R2UR UR14, R8 ;  /* 0x00000000080ec2ca */ /* 0x000fe400000e0000 */
[----:B------:R-:W3:Y:S11]  /*4910*/  LDC.64 R8, c[0x0][0xb10] ;  /* 0x0002c400ff087b82 */ /* 0x000ef60000000a00 */
[----:B------:R1:W-:Y:S01]  /*4920*/  @!UP1 UTMALDG.3D [UR16], [UR14], desc[UR10] ;  /* 0x00000a100e0095b4 */ /* 0x0003e20008011000 */
[----:B------:R5:W-:Y:S01]  /*4930*/  @!P4 SYNCS.ARRIVE.TRANS64.RED.A0TR RZ, [UR7+0x50], R0 ;  /* 0x00005000ffffc9a7 */ /* 0x000be20008300407 */
[C---:B---3--:R-:W-:Y:S01]  /*4940*/  @!P1 IMAD.HI.U32 R8, R11.reuse, R8, RZ ;  /* 0x000000080b089227 */ /* 0x048fe200078e00ff */
[----:B--2---:R-:W-:Y:S02]  /*4950*/  @!P1 ISETP.NE.AND P0, PT, R12, 0x1, PT ;  /* 0x000000010c00980c */ /* 0x004fe40003f05270 */
[----:B-1----:R-:W-:Y:S01]  /*4960*/  @!P1 ISETP.NE.AND P2, PT, R2, 0x1, PT ;  /* 0x000000010200980c */ /* 0x002fe20003f45270 */
[----:B------:R-:W-:Y:S01]  /*4970*/  SYNCS.ARRIVE.TRANS64.RED.A1T0 RZ, [UR8], RZ ;  /* 0x000000ffffff79a7 */ /* 0x000fe20008100408 */
[C---:B------:R-:W-:Y:S01]  /*4980*/  @!P1 IMAD.HI.U32 R13, R10.reuse, R13, RZ ;  /* 0x0000000d0a0d9227 */ /* 0x040fe200078e00ff */
[----:B------:R-:W-:Y:S04]  /*4990*/  @!P1 SHF.R.U32.HI R8, RZ, R9, R8 ;  /* 0x00000009ff089219 */ /* 0x000fe80000011608 */
[----:B------:R-:W-:Y:S01]  /*49a0*/  @!P1 SEL R8, R11, R8, !P2 ;  /* 0x000000080b089207 */ /* 0x000fe20005000000 */
[----:B------:R-:W1:Y:S01]  /*49b0*/  SYNCS.PHASECHK.TRANS64.TRYWAIT P5, [UR7+0x78], R14 ;  /* 0x0000780eff0075a7 */ /* 0x000e6200080a1107 */
[----:B-----5:R-:W2:Y:S02]  /*49c0*/  @!P1 LDC R0, c[0x0][0xb20] ;  /* 0x0002c800ff009b82 */ /* 0x020ea40000000800 */
[----:B--2---:R-:W-:Y:S04]  /*49d0*/  @!P1 SHF.R.U32.HI R0, RZ, R0, R13 ;  /* 0x00000000ff009219 */ /* 0x004fe8000001160d */
[----:B------:R-:W-:Y:S05]  /*49e0*/  @!P1 SEL R9, R10, R0, !P0 ;  /* 0x000000000a099207 */ /* 0x000fea0004000000 */
[----:B------:R-:W-:Y:S02]  /*49f0*/  @!P1 IMAD.IADD R0, R9, 0x1, -R8 ;  /* 0x0000000109009824 */ /* 0x000fe400078e0a08 */
[----:B------:R-:W-:Y:S02]  /*4a00*/  @!P1 IMAD.IADD R8, R8, 0x1, -R9 ;  /* 0x0000000108089824 */ /* 0x000fe400078e0a09 */
[----:B------:R-:W-:Y:S02]  /*4a10*/  @!P1 IMAD R11, R0, R2, R11 ;  /* 0x00000002000b9224 */ /* 0x000fe400078e020b */
[----:B------:R-:W-:Y:S01]  /*4a20*/  @!P1 IMAD R10, R8, R12, R10 ;  /* 0x0000000c080a9224 */ /* 0x000fe200078e020a */
[----:B-1----:R-:W-:Y:S06]  /*4a30*/  @!P5 BRA `(.L_x_77) ;  /* 0x0000004000e0d947 */ /* 0x002fec0003800000 */
.L_x_167:
[----:B------:R-:W-:Y:S01]  /*4a40*/  @!P4 IADD3 R2, P0, PT, R32, 0x580, RZ ;  /* 0x000005802002c810 */ /* 0x000fe20007f1e0ff */
[----:B------:R-:W-:Y:S01]  /*4a50*/  VOTEU.ALL UP1, P4 ;  /* 0x0000000000ff7886 */ /* 0x000fe20002020000 */
[----:B------:R-:W-:Y:S01]  /*4a60*/  UMOV UR18, 0x0 ;  /* 0x0000000000127882 */ /* 0x000fe20000000000 */
[----:B------:R-:W-:Y:S01]  /*4a70*/  UMOV UR19, 0x10000000 ;  /* 0x1000000000137882 */ /* 0x000fe20000000000 */
[----:B------:R-:W-:Y:S01]  /*4a80*/  @!P4 R2UR UR9, R2 ;  /* 0x000000000209c2ca */ /* 0x000fe200000e0000 */
[----:B-1----:R-:W-:Y:S01]  /*4a90*/  @!P4 IMAD.X R0, RZ, RZ, R33, P0 ;  /* 0x000000ffff00c224 */ /* 0x002fe200000e0621 */
[----:B------:R-:W-:Y:S01]  /*4aa0*/  @!UP1 UIADD3 UR10, UPT, UPT, UR34, 0x60, URZ ;  /* 0x00000060220a9890 */ /* 0x000fe2000fffe0ff */
[----:B------:R-:W-:Y:S01]  /*4ab0*/  ISETP.NE.AND P0, PT, R29, 0x2, PT ;  /* 0x000000021d00780c */ /* 0x000fe20003f05270 */
[----:B------:R-:W-:Y:S01]  /*4ac0*/  UMOV UR11, UR35 ;  /* 0x00000023000b7c82 */ /* 0x000fe20008000000 */
[----:B------:R-:W-:Y:S01]  /*4ad0*/  UMOV UR12, UR36 ;  /* 0x00000024000c7c82 */ /* 0x000fe20008000000 */
[----:B------:R-:W-:Y:S01]  /*4ae0*/  @!P4 R2UR UR8, R0 ;  /* 0x000000000008c2ca */ /* 0x000fe200000e0000 */
[----:B------:R-:W-:Y:S01]  /*4af0*/  IMAD.IADD R14, R10, 0x1, R62 ;  /* 0x000000010a0e7824 */ /* 0x000fe200078e023e */
[----:B------:R-:W-:Y:S01]  /*4b00*/  @P3 R2UR UR36, R27 ;  /* 0x000000001b2432ca */ /* 0x000fe200000e0000 */
[----:B------:R-:W-:Y:S01]  /*4b10*/  IMAD.IADD R15, R11, 0x1, R63 ;  /* 0x000000010b0f7824 */ /* 0x000fe200078e023f */
[----:B------:R-:W-:Y:S02]  /*4b20*/  SEL R0, RZ, 0x1, P0 ;  /* 0x00000001ff007807 */ /* 0x000fe40000000000 */
[----:B------:R-:W-:Y:S01]  /*4b30*/  LOP3.LUT R30, R30, 0x1, RZ, 0x3c, !PT ;  /* 0x000000011e1e7812 */ /* 0x000fe200078e3cff */
[----:B------:R-:W-:Y:S01]  /*4b40*/  IMAD.U32 R8, RZ, RZ, UR9 ;  /* 0x00000009ff087e24 */ /* 0x000fe2000f8e00ff */
[----:B------:R-:W-:Y:S01]  /*4b50*/  @!UP1 UIADD3 UR9, UPT, UPT, UR7, 0x58, URZ ;  /* 0x0000005807099890 */ /* 0x000fe2000fffe0ff */
[----:B------:R-:W-:Y:S02]  /*4b60*/  LOP3.LUT R28, R28, R0, RZ, 0x3c, !PT ;  /* 0x000000001c1c7212 */ /* 0x000fe400078e3cff */
[----:B------:R-:W-:Y:S02]  /*4b70*/  SEL R29, R29, RZ, P0 ;  /* 0x000000ff1d1d7207 */ /* 0x000fe40000000000 */
[----:B------:R-:W-:Y:S01]  /*4b80*/  IMAD.U32 R9, RZ, RZ, UR8 ;  /* 0x00000008ff097e24 */ /* 0x000fe2000f8e00ff */
[----:B------:R-:W-:Y:S01]  /*4b90*/  @!P4 R2UR UR14, R8 ;  /* 0x00000000080ec2ca */ /* 0x000fe200000e0000 */
[----:B------:R-:W-:Y:S01]  /*4ba0*/  @!UP1 UIADD3 UR8, UPT, UPT, UR7, 0x6400, URZ ;  /* 0x0000640007089890 */ /* 0x000fe2000fffe0ff */
[----:B------:R-:W-:Y:S02]  /*4bb0*/  VOTEU.ALL UP1, P4 ;  /* 0x0000000000ff7886 */ /* 0x000fe40002020000 */
[----:B------:R-:W-:Y:S11]  /*4bc0*/  @!P4 R2UR UR15, R9 ;  /* 0x00000000090fc2ca */ /* 0x000ff600000e0000 */
[----:B------:R-:W-:Y:S02]  /*4bd0*/  @!UPT UIADD3 URZ, UPT, UPT, URZ, URZ, URZ ;  /* 0x000000fffffff290 */ /* 0x000fe4000fffe0ff */
[----:B------:R2:W-:Y:S01]  /*4be0*/  @!UP1 UTMALDG.3D [UR8], [UR14], desc[UR18] ;  /* 0x000012080e0095b4 */ /* 0x0005e20008011000 */
[----:B------:R2:W-:Y:S01]  /*4bf0*/  @!P4 SYNCS.ARRIVE.TRANS64.RED.A0TR RZ, [UR7+0x58], R25 ;  /* 0x00005819ffffc9a7 */ /* 0x0005e20008300407 */
[----:B------:R-:W-:Y:S01]  /*4c00*/  UPLOP3.LUT UP1, UPT, UPT, UPT, UPT, 0x80, 0x8 ;  /* 0x000000000008789c */ /* 0x000fe20003f2f070 */
[----:B------:R-:W-:Y:S01]  /*4c10*/  SYNCS.ARRIVE.TRANS64.RED.A1T0 RZ, [UR13], RZ ;  /* 0x000000ffffff79a7 */ /* 0x000fe2000810040d */
[----:B------:R-:W-:Y:S09]  /*4c20*/  @P3 BRA `(.L_x_78) ;  /* 0xfffffff000a03947 */ /* 0x000ff2000383ffff */
[----:B------:R-:W-:-:S04]  /*4c30*/  SHF.L.U32 R2, R30, 0x1f, RZ ;  /* 0x0000001f1e027819 */ /* 0x000fc800000006ff */
[----:B------:R-:W1:Y:S02]  /*4c40*/  SYNCS.PHASECHK.TRANS64.TRYWAIT P0, [UR7+0x60], R2 ;  /* 0x00006002ff0075a7 */ /* 0x000e640008001107 */
[----:B-1----:R-:W-:Y:S05]  /*4c50*/  @!P0 BRA `(.L_x_79) ;  /* 0x0000004000708947 */ /* 0x002fea0003800000 */
.L_x_169:
[----:B------:R-:W3:Y:S02]  /*4c60*/  SYNCS.PHASECHK.TRANS64.TRYWAIT P0, [UR7+0x68], R2 ;  /* 0x00006802ff0075a7 */ /* 0x000ee40008001107 */
[----:B---3--:R-:W-:Y:S05]  /*4c70*/  @!P0 BRA `(.L_x_80) ;  /* 0x0000004000808947 */ /* 0x008fea0003800000 */
.L_x_171:
[----:B------:R-:W3:Y:S02]  /*4c80*/  SYNCS.PHASECHK.TRANS64.TRYWAIT P0, [UR7+0x70], R2 ;  /* 0x00007002ff0075a7 */ /* 0x000ee40008001107 */
[----:B---3--:R-:W-:Y:S05]  /*4c90*/  @!P0 BRA `(.L_x_81) ;  /* 0x0000004000908947 */ /* 0x008fea0003800000 */
.L_x_173:
[----:B-1----:R-:W-:-:S07]  /*4ca0*/  MOV R0, UR7 ;  /* 0x0000000700007c02 */ /* 0x002fce0008000f00 */
.L_x_82:
[----:B-1----:R-:W-:-:S04]  /*4cb0*/  SHF.L.U32 R2, R30, 0x1f, RZ ;  /* 0x0000001f1e027819 */ /* 0x002fc800000006ff */
[----:B------:R1:W3:Y:S03]  /*4cc0*/  SYNCS.PHASECHK.TRANS64.TRYWAIT P0, [R0+URZ+0x78], R2 ;  /* 0x00007802000075a7 */ /* 0x0002e600080011ff */
[----:B---3--:R-:W-:Y:S05]  /*4cd0*/  @!P0 NANOSLEEP.SYNCS 0x989680 ;  /* 0x009896800000895d */ /* 0x008fea0003900000 */
[----:B------:R-:W3:Y:S02]  /*4ce0*/  @!P0 SYNCS.PHASECHK.TRANS64 P0, [R0+URZ+0x78], R2 ;  /* 0x00007802000085a7 */ /* 0x000ee400080010ff */
[----:B--23--:R-:W-:Y:S05]  /*4cf0*/  @P0 EXIT ;  /* 0x000000000000094d */ /* 0x00cfea0003800000 */
[----:B------:R-:W-:Y:S05]  /*4d00*/  BRA `(.L_x_82) ;  /* 0xfffffffc00e87947 */ /* 0x000fea000383ffff */
.L_x_67:
[----:B------:R-:W-:-:S06]  /*4d10*/  UISETP.GE.AND UP1, UPT, UR8, 0x4, UPT ;  /* 0x000000040800788c */ /* 0x000fcc000bf26270 */
[----:B------:R-:W-:-:S13]  /*4d20*/  PLOP3.LUT P0, PT, PT, PT, UP1, 0x80, 0x8 ;  /* 0x000000000008781c */ /* 0x000fda0003f0f018 */
[----:B------:R-:W-:Y:S05]  /*4d30*/  @!P0 EXIT ;  /* 0x000000000000894d */ /* 0x000fea0003800000 */
[----:B------:R-:W-:Y:S01]  /*4d40*/  BAR.SYNC.DEFER_BLOCKING 0x6, 0xa0 ;  /* 0x0182800000007b1d */ /* 0x000fe20000010000 */
[C---:B------:R-:W-:Y:S01]  /*4d50*/  IMAD.SHL.U32 R4, R77.reuse, 0x20, RZ ;  /* 0x000000204d047824 */ /* 0x040fe200078e00ff */
[C---:B------:R-:W-:Y:S01]  /*4d60*/  R2P PR, R77.reuse, 0x6 ;  /* 0x000000064d007804 */ /* 0x040fe20000000000 */
[C---:B------:R-:W-:Y:S01]  /*4d70*/  IMAD.SHL.U32 R68, R77.reuse, 0x4, RZ ;  /* 0x000000044d447824 */ /* 0x040fe200078e00ff */
[----:B------:R-:W-:Y:S01]  /*4d80*/  CS2R R72, SRZ ;  /* 0x0000000000487805 */ /* 0x000fe2000001ff00 */
[C---:B------:R-:W-:Y:S01]  /*4d90*/  IMAD.U32 R32, R77.reuse, 0x10000, RZ ;  /* 0x000100004d207824 */ /* 0x040fe200078e00ff */
[----:B------:R-:W-:Y:S02]  /*4da0*/  UMOV UR48, 0x400 ;  /* 0x0000040000307882 */ /* 0x000fe40000000000 */
[----:B------:R-:W1:Y:S01]  /*4db0*/  LDC R67, c[0x0][0x370] ;  /* 0x0000dc00ff437b82 */ /* 0x000e620000000800 */
[----:B------:R-:W-:Y:S01]  /*4dc0*/  ULEA UR48, UR37, UR48, 0x18 ;  /* 0x0000003025307291 */ /* 0x000fe2000f8ec0ff */
[C---:B------:R-:W-:Y:S01]  /*4dd0*/  LOP3.LUT R3, R4.reuse, 0xe0, RZ, 0xc0, !PT ;  /* 0x000000e004037812 */ /* 0x040fe200078ec0ff */
[----:B------:R-:W-:Y:S01]  /*4de0*/  IMAD.SHL.U32 R2, R77, 0x10, RZ ;  /* 0x000000104d027824 */ /* 0x000fe200078e00ff */
[----:B------:R-:W-:Y:S01]  /*4df0*/  LOP3.LUT R4, R4, 0x100, RZ, 0xc0, !PT ;  /* 0x0000010004047812 */ /* 0x000fe200078ec0ff */
[----:B------:R-:W-:Y:S01]  /*4e00*/  UIADD3 UR4, UPT, UPT, UR48, 0x400, URZ ;  /* 0x0000040030047890 */ /* 0x000fe2000fffe0ff */
[----:B------:R-:W-:Y:S01]  /*4e10*/  LOP3.LUT R68, R3, 0x1c, R68, 0xf8, !PT ;  /* 0x0000001c03447812 */ /* 0x000fe200078ef844 */
[----:B------:R-:W-:Y:S01]  /*4e20*/  IMAD.MOV.U32 R76, RZ, RZ, 0x10 ;  /* 0x00000010ff4c7424 */ /* 0x000fe200078e00ff */
[----:B------:R-:W2:Y:S01]  /*4e30*/  LDC R28, c[0x0][0xb0c] ;  /* 0x0002c300ff1c7b82 */ /* 0x000ea20000000800 */
[----:B------:R-:W-:Y:S01]  /*4e40*/  SHF.R.U32.HI R3, RZ, 0x2, R77 ;  /* 0x00000002ff037819 */ /* 0x000fe2000001164d */
[----:B------:R-:W-:Y:S01]  /*4e50*/  IMAD.MOV.U32 R75, RZ, RZ, 0x20 ;  /* 0x00000020ff4b7424 */ /* 0x000fe200078e00ff */
[----:B------:R-:W-:Y:S01]  /*4e60*/  LOP3.LUT R32, R32, 0x600000, RZ, 0xc0, !PT ;  /* 0x0060000020207812 */ /* 0x000fe200078ec0ff */
[----:B------:R-:W-:Y:S01]  /*4e70*/  IMAD.MOV.U32 R74, RZ, RZ, 0x1 ;  /* 0x00000001ff4a7424 */ /* 0x000fe200078e00ff */
[----:B------:R-:W-:Y:S01]  /*4e80*/  LOP3.LUT R2, R4, 0x600, R2, 0xf8, !PT ;  /* 0x0000060004027812 */ /* 0x000fe200078ef802 */
[----:B------:R-:W-:Y:S01]  /*4e90*/  IMAD.MOV.U32 R31, RZ, RZ, RZ ;  /* 0x000000ffff1f7224 */ /* 0x000fe200078e00ff */
[----:B------:R-:W-:Y:S01]  /*4ea0*/  LOP3.LUT R68, R68, 0x4, R3, 0x78, !PT ;  /* 0x0000000444447812 */ /* 0x000fe200078e7803 */
[----:B------:R-:W4:Y:S01]  /*4eb0*/  LDC R65, c[0x0][0xb20] ;  /* 0x0002c800ff417b82 */ /* 0x000f220000000800 */
[----:B------:R-:W3:Y:S01]  /*4ec0*/  LDS R0, [UR48+0x140] ;  /* 0x00014030ff007984 */ /* 0x000ee20008000800 */
[----:B------:R-:W-:Y:S01]  /*4ed0*/  LOP3.LUT R77, R77, 0x60, RZ, 0xc0, !PT ;  /* 0x000000604d4d7812 */ /* 0x000fe200078ec0ff */
[----:B------:R-:W-:Y:S01]  /*4ee0*/  IMAD.MOV.U32 R80, RZ, RZ, RZ ;  /* 0x000000ffff507224 */ /* 0x000fe200078e00ff */
[----:B------:R-:W-:Y:S01]  /*4ef0*/  LOP3.LUT R68, R2, R68, RZ, 0xfc, !PT ;  /* 0x0000004402447212 */ /* 0x000fe200078efcff */
[----:B------:R-:W-:Y:S01]  /*4f00*/  IMAD.U32 R70, RZ, RZ, UR4 ;  /* 0x00000004ff467e24 */ /* 0x000fe2000f8e00ff */
[----:B------:R-:W-:Y:S01]  /*4f10*/  SEL R76, R76, 0xfffffff0, !P2 ;  /* 0xfffffff04c4c7807 */ /* 0x000fe20005000000 */
[----:B------:R-:W1:Y:S01]  /*4f20*/  LDCU.64 UR52, c[0x0][0x348] ;  /* 0x00006900ff3477ac */ /* 0x000e620008000a00 */
[----:B------:R-:W1:Y:S01]  /*4f30*/  LDC R27, c[0x0][0xb30] ;  /* 0x0002cc00ff1b7b82 */ /* 0x000e620000000800 */
[----:B------:R-:W-:Y:S01]  /*4f40*/  SEL R75, R75, 0xffffffe0, !P1 ;  /* 0xffffffe04b4b7807 */ /* 0x000fe20004800000 */
[----:B------:R-:W1:Y:S01]  /*4f50*/  LDCU.64 UR38, c[0x0][0x888] ;  /* 0x00011100ff2677ac */ /* 0x000e620008000a00 */
[----:B------:R-:W1:Y:S05]  /*4f60*/  LDCU.64 UR44, c[0x0][0x890] ;  /* 0x00011200ff2c77ac */ /* 0x000e6a0008000a00 */
[----:B------:R-:W1:Y:S01]  /*4f70*/  LDC.64 R60, c[0x0][0xb10] ;  /* 0x0002c400ff3c7b82 */ /* 0x000e620000000a00 */
[----:B------:R-:W-:Y:S01]  /*4f80*/  UMOV UR49, URZ ;  /* 0x000000ff00317c82 */ /* 0x000fe20008000000 */
[----:B------:R-:W-:-:S06]  /*4f90*/  UMOV UR51, URZ ;  /* 0x000000ff00337c82 */ /* 0x000fcc0008000000 */
[----:B------:R-:W1:Y:S08]  /*4fa0*/  LDC.64 R24, c[0x0][0xb18] ;  /* 0x0002c600ff187b82 */ /* 0x000e700000000a00 */
[----:B------:R-:W1:Y:S08]  /*4fb0*/  LDC.64 R22, c[0x0][0xb28] ;  /* 0x0002ca00ff167b82 */ /* 0x000e700000000a00 */
[----:B------:R-:W1:Y:S01]  /*4fc0*/  LDC.64 R58, c[0x0][0x8b0] ;  /* 0x00022c00ff3a7b82 */ /* 0x000e620000000a00 */
[----:B---3--:R-:W-:-:S07]  /*4fd0*/  IMAD.IADD R32, R0, 0x1, R32 ;  /* 0x0000000100207824 */ /* 0x008fce00078e0220 */
[----:B------:R-:W3:Y:S08]  /*4fe0*/  LDC.64 R56, c[0x0][0x8a8] ;  /* 0x00022a00ff387b82 */ /* 0x000ef00000000a00 */
[----:B--2-4-:R-:W1:Y:S02]  /*4ff0*/  LDC R66, c[0x0][0x374] ;  /* 0x0000dd00ff427b82 */ /* 0x014e640000000800 */
.L_x_126:
[----:B------:R-:W-:Y:S02]  /*5000*/  LEA R0, R80, UR48, 0x3 ;  /* 0x0000003050007c11 */ /* 0x000fe4000f8e18ff */
[----:B------:R-:W-:Y:S02]  /*5010*/  SHF.L.U32 R2, R72, 0x1f, RZ ;  /* 0x0000001f48027819 */ /* 0x000fe400000006ff */
[----:B------:R-:W-:Y:S02]  /*5020*/  LEA R16, R80, UR48, 0x4 ;  /* 0x0000003050107c11 */ /* 0x000fe4000f8e20ff */
[----:B------:R-:W2:Y:S02]  /*5030*/  SYNCS.PHASECHK.TRANS64.TRYWAIT P0, [R0+URZ+0x90], R2 ;  /* 0x00009002000075a7 */ /* 0x000ea400080011ff */
[----:B--2---:R-:W-:Y:S05]  /*5040*/  @!P0 BRA `(.L_x_83) ;  /* 0x0000003c00bc8947 */ /* 0x004fea0003800000 */
.L_x_174:
[----:B------:R-:W4:Y:S01]  /*5050*/  LDC.64 R10, c[0x0][0xb10] ;  /* 0x0002c400ff0a7b82 */ /* 0x000f220000000a00 */
[----:B------:R-:W3:Y:S01]  /*5060*/  LDS.128 R16, [R16+0x120] ;  /* 0x0001200010107984 */ /* 0x000ee20000000c00 */
[----:B-1----:R-:W-:Y:S01]  /*5070*/  ISETP.NE.AND P1, PT, R27, 0x1, PT ;  /* 0x000000011b00780c */ /* 0x002fe20003f25270 */
[----:B--2---:R-:W-:Y:S01]  /*5080*/  VIADD R0, R0, 0xa0 ;  /* 0x000000a000007836 */ /* 0x004fe20000000000 */
[----:B------:R-:W-:Y:S04]  /*5090*/  ISETP.GE.AND P0, PT, R26, 0x1, PT ;  /* 0x000000011a00780c */ /* 0x000fe80003f06270 */
[----:B------:R-:W1:Y:S01]  /*50a0*/  LDC.64 R8, c[0x0][0xb18] ;  /* 0x0002c600ff087b82 */ /* 0x000e620000000a00 */
[----:B------:R-:W-:Y:S01]  /*50b0*/  PRMT R0, RZ, 0x654, R0 ;  /* 0x00000654ff007816 */ /* 0x000fe20000000000 */
[----:B------:R-:W-:Y:S01]  /*50c0*/  @!PT LDS RZ, [RZ] ;  /* 0x00000000fffff984 */ /* 0x000fe20000000800 */
[----:B------:R-:W-:Y:S01]  /*50d0*/  @!PT LDS RZ, [RZ] ;  /* 0x00000000fffff984 */ /* 0x000fe20000000800 */
[----:B------:R-:W-:Y:S01]  /*50e0*/  @!PT LDS RZ, [RZ] ;  /* 0x00000000fffff984 */ /* 0x000fe20000000800 */
[----:B------:R-:W-:Y:S01]  /*50f0*/  @!PT LDS RZ, [RZ] ;  /* 0x00000000fffff984 */ /* 0x000fe20000000800 */
[----:B------:R2:W-:Y:S06]  /*5100*/  MEMBAR.ALL.CTA ;  /* 0x0000000000007992 */ /* 0x0005ec0000008000 */
[----:B--2---:R-:W2:Y:S01]  /*5110*/  FENCE.VIEW.ASYNC.S ;  /* 0x00000000000073c6 */ /* 0x004ea20000000000 */
[----:B------:R-:W1:Y:S08]  /*5120*/  @!P1 LDC R12, c[0x0][0xb20] ;  /* 0x0002c800ff0c9b82 */ /* 0x000e700000000800 */
[----:B------:R-:W1:Y:S01]  /*5130*/  @!P1 LDC R7, c[0x0][0xb0c] ;  /* 0x0002c300ff079b82 */ /* 0x000e620000000800 */
[----:B--2---:R2:W-:Y:S01]  /*5140*/  SYNCS.ARRIVE.TRANS64.RED.A1T0 RZ, [R0+URZ], RZ ;  /* 0x000000ff00ff79a7 */ /* 0x0045e200081004ff */
[----:B---3--:R-:W-:Y:S04]  /*5150*/  LOP3.LUT P4, RZ, R18, 0x1, RZ, 0xc0, !PT ;  /* 0x0000000112ff7812 */ /* 0x008fe8000788c0ff */
[----:B------:R-:W-:Y:S09]  /*5160*/  P2R R78, PR, RZ, 0x10 ;  /* 0x00000010ff4e7803 */ /* 0x000ff20000000000 */
[----:B------:R-:W-:Y:S02]  /*5170*/  @P4 MOV R30, R16 ;  /* 0x00000010001e4202 */ /* 0x000fe40000000f00 */
[----:B------:R-:W-:Y:S01]  /*5180*/  @P4 LOP3.LUT R29, R17, 0xffff, RZ, 0xc0, !PT ;  /* 0x0000ffff111d4812 */ /* 0x000fe200078ec0ff */
[----:B--2-4-:R-:W-:Y:S06]  /*5190*/  @!P0 BRA `(.L_x_84) ;  /* 0x0000000000a48947 */ /* 0x014fec0003800000 */
[----:B------:R-:W-:Y:S01]  /*51a0*/  IMAD.HI.U32 R0, R66, R25, RZ ;  /* 0x0000001942007227 */ /* 0x000fe200078e00ff */
[----:B------:R-:W-:Y:S02]  /*51b0*/  ISETP.NE.AND P0, PT, R24, 0x1, PT ;  /* 0x000000011800780c */ /* 0x000fe40003f05270 */
[----:B------:R-:W-:Y:S01]  /*51c0*/  ISETP.NE.AND P2, PT, R26, 0x1, PT ;  /* 0x000000011a00780c */ /* 0x000fe20003f45270 */
[----:B------:R-:W-:Y:S01]  /*51d0*/  IMAD.HI.U32 R4, R67, R60, RZ ;  /* 0x0000003c43047227 */ /* 0x000fe200078e00ff */
[----:B------:R-:W-:Y:S02]  /*51e0*/  SHF.R.U32.HI R0, RZ, R65, R0 ;  /* 0x00000041ff007219 */ /* 0x000fe40000011600 */
[----:B------:R-:W-:Y:S01]  /*51f0*/  ISETP.NE.AND P3, PT, R28, 0x1, PT ;  /* 0x000000011c00780c */ /* 0x000fe20003f65270 */
[----:B------:R-:W-:Y:S01]  /*5200*/  IMAD.HI.U32 R6, R29, R25, RZ ;  /* 0x000000191d067227 */ /* 0x000fe200078e00ff */
[-C--:B------:R-:W-:Y:S02]  /*5210*/  SHF.R.U32.HI R4, RZ, R61.reuse, R4 ;  /* 0x0000003dff047219 */ /* 0x080fe40000011604 */
[----:B------:R-:W-:Y:S01]  /*5220*/  SEL R0, R66, R0, !P0 ;  /* 0x0000000042007207 */ /* 0x000fe20004000000 */
[----:B------:R-:W-:Y:S01]  /*5230*/  IMAD.HI.U32 R5, R30, R60, RZ ;  /* 0x0000003c1e057227 */ /* 0x000fe200078e00ff */
[----:B------:R-:W-:Y:S03]  /*5240*/  SEL R4, R67, R4, !P3 ;  /* 0x0000000443047207 */ /* 0x000fe60005800000 */
[-C--:B------:R-:W-:Y:S01]  /*5250*/  IMAD.HI.U32 R3, R0, R22.reuse, RZ ;  /* 0x0000001600037227 */ /* 0x080fe200078e00ff */
[----:B------:R-:W-:Y:S03]  /*5260*/  SHF.R.U32.HI R5, RZ, R61, R5 ;  /* 0x0000003dff057219 */ /* 0x000fe60000011605 */
[----:B------:R-:W-:Y:S01]  /*5270*/  IMAD.HI.U32 R2, R4, R22, RZ ;  /* 0x0000001604027227 */ /* 0x000fe200078e00ff */
[----:B------:R-:W-:Y:S02]  /*5280*/  @P2 SHF.R.U32.HI R0, RZ, R23, R3 ;  /* 0x00000017ff002219 */ /* 0x000fe40000011603 */
[----:B------:R-:W-:Y:S02]  /*5290*/  SHF.R.U32.HI R3, RZ, R65, R6 ;  /* 0x00000041ff037219 */ /* 0x000fe40000011606 */
[----:B------:R-:W-:Y:S01]  /*52a0*/  @P2 SHF.R.U32.HI R4, RZ, R23, R2 ;  /* 0x00000017ff042219 */ /* 0x000fe20000011602 */
[----:B------:R-:W-:Y:S01]  /*52b0*/  IMAD R0, R26, R0, RZ ;  /* 0x000000001a007224 */ /* 0x000fe200078e02ff */
[----:B------:R-:W-:Y:S02]  /*52c0*/  SEL R3, R29, R3, !P0 ;  /* 0x000000031d037207 */ /* 0x000fe40004000000 */
[----:B------:R-:W-:Y:S01]  /*52d0*/  SEL R2, R30, R5, !P3 ;  /* 0x000000051e027207 */ /* 0x000fe20005800000 */
[----:B------:R-:W-:Y:S01]  /*52e0*/  IMAD R5, R26, R4, RZ ;  /* 0x000000041a057224 */ /* 0x000fe200078e02ff */
[C---:B------:R-:W-:Y:S01]  /*52f0*/  ISETP.GE.AND P0, PT, R3.reuse, R0, PT ;  /* 0x000000000300720c */ /* 0x040fe20003f06270 */
[C---:B------:R-:W-:Y:S03]  /*5300*/  IMAD.HI.U32 R0, R3.reuse, R22, RZ ;  /* 0x0000001603007227 */ /* 0x040fe600078e00ff */
[C---:B------:R-:W-:Y:S02]  /*5310*/  ISETP.GE.OR P0, PT, R2.reuse, R5, P0 ;  /* 0x000000050200720c */ /* 0x040fe40000706670 */
[----:B------:R-:W-:Y:S04]  /*5320*/  SHF.R.U32.HI R0, RZ, R23, R0 ;  /* 0x00000017ff007219 */ /* 0x000fe80000011600 */
[C---:B------:R-:W-:Y:S05]  /*5330*/  SEL R6, R3.reuse, R0, !P2 ;  /* 0x0000000003067207 */ /* 0x040fea0005000000 */
        /* <DEDUP_REMOVED lines=14> */
[----:B------:R-:W-:Y:S07]  /*5420*/  IMAD R29, R3, R24, R29 ;  /* 0x00000018031d7224 */ /* 0x000fee00078e021d */
.L_x_84:
[----:B-1----:R-:W-:Y:S01]  /*5430*/  @!P1 ISETP.NE.AND P0, PT, R8, 0x1, PT ;  /* 0x000000010800980c */ /* 0x002fe20003f05270 */
[----:B------:R-:W-:Y:S01]  /*5440*/  @!P1 IMAD.HI.U32 R2, R29, R9, RZ ;  /* 0x000000091d029227 */ /* 0x000fe200078e00ff */
[----:B------:R-:W-:Y:S01]  /*5450*/  R2UR UR42, R15 ;  /* 0x000000000f2a72ca */ /* 0x000fe200000e0000 */
[----:B------:R-:W-:Y:S01]  /*5460*/  BSSY.RECONVERGENT B6, `(.L_x_85) ;  /* 0x0000031000067945 */ /* 0x000fe20003800200 */
[----:B------:R-:W-:Y:S01]  /*5470*/  R2UR UR41, R14 ;  /* 0x000000000e2972ca */ /* 0x000fe200000e0000 */
[----:B------:R-:W-:Y:S01]  /*5480*/  @!P1 IMAD.HI.U32 R0, R30, R10, RZ ;  /* 0x0000000a1e009227 */ /* 0x000fe200078e00ff */
[----:B------:R-:W-:Y:S02]  /*5490*/  @!P1 SHF.R.U32.HI R2, RZ, R12, R2 ;  /* 0x0000000cff029219 */ /* 0x000fe40000011602 */
[----:B------:R-:W-:Y:S01]  /*54a0*/  @!P1 ISETP.NE.AND P2, PT, R7, 0x1, PT ;  /* 0x000000010700980c */ /* 0x000fe20003f45270 */
[----:B------:R-:W-:Y:S01]  /*54b0*/  VIADD R80, R80, 0x1 ;  /* 0x0000000150507836 */ /* 0x000fe20000000000 */
[----:B------:R-:W-:Y:S02]  /*54c0*/  @!P1 SEL R2, R29, R2, !P0 ;  /* 0x000000021d029207 */ /* 0x000fe40004000000 */
[----:B------:R-:W-:Y:S02]  /*54d0*/  @!P1 SHF.R.U32.HI R0, RZ, R11, R0 ;  /* 0x0000000bff009219 */ /* 0x000fe40000011600 */
[----:B------:R-:W-:Y:S01]  /*54e0*/  LOP3.LUT P0, RZ, R70, 0x3f0, RZ, 0xc0, !PT ;  /* 0x000003f046ff7812 */ /* 0x000fe2000780c0ff */
[----:B------:R-:W-:Y:S01]  /*54f0*/  USHF.L.U32 UR42, UR42, 0x6, URZ ;  /* 0x000000062a2a7899 */ /* 0x000fe200080006ff */
[----:B------:R-:W-:Y:S01]  /*5500*/  @!P1 SEL R3, R30, R0, !P2 ;  /* 0x000000001e039207 */ /* 0x000fe20005000000 */
[----:B------:R-:W-:Y:S01]  /*5510*/  USHF.L.U32 UR41, UR41, 0x7, URZ ;  /* 0x0000000729297899 */ /* 0x000fe200080006ff */
[----:B------:R-:W-:Y:S03]  /*5520*/  @P4 SHF.R.U32.HI R71, RZ, 0x10, R17 ;  /* 0x00000010ff474819 */ /* 0x000fe60000011611 */
[----:B------:R-:W-:Y:S02]  /*5530*/  @!P1 IMAD.IADD R0, R2, 0x1, -R3 ;  /* 0x0000000102009824 */ /* 0x000fe400078e0a03 */
[----:B------:R-:W-:Y:S02]  /*5540*/  @!P1 IMAD.IADD R2, R3, 0x1, -R2 ;  /* 0x0000000103029824 */ /* 0x000fe400078e0a02 */
[----:B------:R-:W-:Y:S02]  /*5550*/  @!P1 IMAD R30, R0, R7, R30 ;  /* 0x00000007001e9224 */ /* 0x000fe400078e021e */
[----:B------:R-:W-:Y:S01]  /*5560*/  @!P1 IMAD R29, R2, R8, R29 ;  /* 0x00000008021d9224 */ /* 0x000fe200078e021d */
[----:B------:R-:W-:Y:S06]  /*5570*/  @!P0 BRA `(.L_x_86) ;  /* 0x00000000007c8947 */ /* 0x000fec0003800000 */
[----:B------:R-:W1:Y:S01]  /*5580*/  LDCU.64 UR8, c[0x4][0x80] ;  /* 0x01001000ff0877ac */ /* 0x000e620008000a00 */
[----:B------:R-:W-:Y:S01]  /*5590*/  MOV R2, 0x0 ;  /* 0x0000000000027802 */ /* 0x000fe20000000f00 */
[----:B------:R-:W-:Y:S02]  /*55a0*/  HFMA2 R12, -RZ, RZ, 0, 5.9604644775390625e-08 ;  /* 0x00000001ff0c7431 */ /* 0x000fe400000001ff */
[----:B------:R-:W-:Y:S01]  /*55b0*/  IMAD.MOV.U32 R8, RZ, RZ, 0x70 ;  /* 0x00000070ff087424 */ /* 0x000fe200078e00ff */
[----:B------:R2:W3:Y:S01]  /*55c0*/  LDC.64 R14, c[0x4][R2] ;  /* 0x01000000020e7b82 */ /* 0x0004e20000000a00 */
[----:B------:R-:W4:Y:S01]  /*55d0*/  LDCU.64 UR6, c[0x4][0x88] ;  /* 0x01001100ff0677ac */ /* 0x000f220008000a00 */
[----:B------:R-:W-:Y:S01]  /*55e0*/  IMAD.MOV.U32 R13, RZ, RZ, RZ ;  /* 0x000000ffff0d7224 */ /* 0x000fe200078e00ff */
[----:B------:R-:W2:Y:S01]  /*55f0*/  LDCU.64 UR4, c[0x4][0x8] ;  /* 0x01000100ff0477ac */ /* 0x000ea20008000a00 */
[----:B-1----:R-:W-:Y:S01]  /*5600*/  MOV R5, UR9 ;  /* 0x0000000900057c02 */ /* 0x002fe20008000f00 */
[----:B------:R-:W-:Y:S01]  /*5610*/  IMAD.U32 R4, RZ, RZ, UR8 ;  /* 0x00000008ff047e24 */ /* 0x000fe2000f8e00ff */
[----:B----4-:R-:W-:Y:S01]  /*5620*/  MOV R7, UR7 ;  /* 0x0000000700077c02 */ /* 0x010fe20008000f00 */
[----:B------:R-:W-:Y:S01]  /*5630*/  IMAD.U32 R6, RZ, RZ, UR6 ;  /* 0x00000006ff067e24 */ /* 0x000fe2000f8e00ff */
[----:B--2---:R-:W-:Y:S01]  /*5640*/  MOV R11, UR5 ;  /* 0x00000005000b7c02 */ /* 0x004fe20008000f00 */
[----:B------:R-:W-:Y:S02]  /*5650*/  IMAD.U32 R10, RZ, RZ, UR4 ;  /* 0x00000004ff0a7e24 */ /* 0x000fe4000f8e00ff */
[----:B------:R-:W-:Y:S07]  /*5660*/  LEPC R20, `(.L_x_87) ;  /* 0x000000001014794e */ /* 0x000fee0000000000 */
[----:B---3-5:R-:W-:Y:S05]  /*5670*/  CALL.ABS.NOINC R14 ;  /* 0x000000000e007343 */ /* 0x028fea0003c00000 */
.L_x_87:
[----:B------:R-:W1:Y:S01]  /*5680*/  LDCU.64 UR8, c[0x4][0x80] ;  /* 0x01001000ff0877ac */ /* 0x000e620008000a00 */
[----:B------:R-:W2:Y:S01]  /*5690*/  LDC.64 R2, c[0x4][R2] ;  /* 0x0100000002027b82 */ /* 0x000ea20000000a00 */
[----:B------:R-:W-:Y:S02]  /*56a0*/  HFMA2 R12, -RZ, RZ, 0, 5.9604644775390625e-08 ;  /* 0x00000001ff0c7431 */ /* 0x000fe400000001ff */
[----:B------:R-:W-:Y:S02]  /*56b0*/  IMAD.MOV.U32 R8, RZ, RZ, 0x70 ;  /* 0x00000070ff087424 */ /* 0x000fe400078e00ff */
[----:B------:R-:W-:Y:S01]  /*56c0*/  IMAD.MOV.U32 R13, RZ, RZ, RZ ;  /* 0x000000ffff0d7224 */ /* 0x000fe200078e00ff */
[----:B------:R-:W3:Y:S01]  /*56d0*/  LDCU.64 UR6, c[0x4][0x88] ;  /* 0x01001100ff0677ac */ /* 0x000ee20008000a00 */
[----:B------:R-:W4:Y:S01]  /*56e0*/  LDCU.64 UR4, c[0x4][0x8] ;  /* 0x01000100ff0477ac */ /* 0x000f220008000a00 */
[----:B-1----:R-:W-:Y:S02]  /*56f0*/  MOV R4, UR8 ;  /* 0x0000000800047c02 */ /* 0x002fe40008000f00 */
[----:B------:R-:W-:Y:S02]  /*5700*/  MOV R5, UR9 ;  /* 0x0000000900057c02 */ /* 0x000fe40008000f00 */
[----:B---3--:R-:W-:Y:S01]  /*5710*/  MOV R7, UR7 ;  /* 0x0000000700077c02 */ /* 0x008fe20008000f00 */
[----:B------:R-:W-:Y:S01]  /*5720*/  IMAD.U32 R6, RZ, RZ, UR6 ;  /* 0x00000006ff067e24 */ /* 0x000fe2000f8e00ff */
[----:B----4-:R-:W-:Y:S01]  /*5730*/  MOV R11, UR5 ;  /* 0x00000005000b7c02 */ /* 0x010fe20008000f00 */
[----:B------:R-:W-:Y:S02]  /*5740*/  IMAD.U32 R10, RZ, RZ, UR4 ;  /* 0x00000004ff0a7e24 */ /* 0x000fe4000f8e00ff */
[----:B------:R-:W-:Y:S07]  /*5750*/  LEPC R20, `(.L_x_86) ;  /* 0x000000001014794e */ /* 0x000fee0000000000 */
[----:B--2---:R-:W-:Y:S05]  /*5760*/  CALL.ABS.NOINC R2 ;  /* 0x0000000002007343 */ /* 0x004fea0003c00000 */
.L_x_86:
[----:B------:R-:W-:Y:S05]  /*5770*/  BSYNC.RECONVERGENT B6 ;  /* 0x0000000000067941 */ /* 0x000fea0003800200 */
.L_x_85:
[----:B------:R-:W-:Y:S01]  /*5780*/  ISETP.NE.U32.AND P4, PT, R58, RZ, PT ;  /* 0x000000ff3a00720c */ /* 0x000fe20003f85070 */
[----:B------:R-:W-:Y:S01]  /*5790*/  UISETP.NE.AND UP2, UPT, UR50, URZ, UPT ;  /* 0x000000ff3200728c */ /* 0x000fe2000bf45270 */
[----:B------:R-:W-:Y:S01]  /*57a0*/  ISETP.NE.U32.AND P2, PT, RZ, UR38, PT ;  /* 0x00000026ff007c0c */ /* 0x000fe2000bf45070 */
[----:B------:R-:W-:Y:S01]  /*57b0*/  UISETP.NE.U32.AND UP1, UPT, UR44, URZ, UPT ;  /* 0x000000ff2c00728c */ /* 0x000fe2000bf25070 */
[----:B------:R-:W-:Y:S01]  /*57c0*/  ISETP.NE.AND.EX P4, PT, R59, RZ, PT, P4 ;  /* 0x000000ff3b00720c */ /* 0x000fe20003f85340 */
[----:B------:R-:W-:Y:S01]  /*57d0*/  UPLOP3.LUT UP0, UPT, UPT, UPT, UPT, 0x40, 0x4 ;  /* 0x000000000004789c */ /* 0x000fe20003f0e870 */
[----:B------:R-:W-:Y:S01]  /*57e0*/  ISETP.NE.AND.EX P2, PT, RZ, UR39, PT, P2 ;  /* 0x00000027ff007c0c */ /* 0x000fe2000bf45320 */
[----:B------:R-:W-:Y:S01]  /*57f0*/  UISETP.NE.AND.EX UP1, UPT, UR45, URZ, UPT, UP1 ;  /* 0x000000ff2d00728c */ /* 0x000fe2000bf25310 */
[----:B------:R-:W-:Y:S04]  /*5800*/  PLOP3.LUT P1, PT, PT, PT, UP2, 0x80, 0x8 ;  /* 0x000000000008781c */ /* 0x000fe80003f2f028 */
[----:B------:R-:W-:Y:S06]  /*5810*/  @UP2 UPLOP3.LUT UP0, UPT, UPT, UPT, UP1, 0x80, 0x8 ;  /* 0x000000000008289c */ /* 0x000fec0003f0f010 */
[----:B------:R-:W-:Y:S01]  /*5820*/  PLOP3.LUT P0, PT, PT, PT, UP0, 0x80, 0x8 ;  /* 0x000000000008781c */ /* 0x000fe20003f0f008 */
[----:B------:R-:W-:Y:S01]  /*5830*/  @!UPT UIADD3 URZ, UPT, UPT, URZ, URZ, URZ ;  /* 0x000000fffffff290 */ /* 0x000fe2000fffe0ff */
[----:B------:R-:W-:Y:S11]  /*5840*/  BRA.U !UP1, `(.L_x_88) ;  /* 0x0000000109387547 */ /* 0x000ff6000b800000 */
[----:B------:R-:W-:Y:S01]  /*5850*/  UISETP.NE.U32.AND UP0, UPT, UR38, URZ, UPT ;  /* 0x000000ff2600728c */ /* 0x000fe2000bf05070 */
[----:B------:R-:W-:Y:S02]  /*5860*/  HFMA2 R0, -RZ, RZ, 0, 5.9604644775390625e-08 ;  /* 0x00000001ff007431 */ /* 0x000fe400000001ff */
[----:B------:R-:W-:Y:S01]  /*5870*/  IMAD.MOV.U32 R64, RZ, RZ, 0x1 ;  /* 0x00000001ff407424 */ /* 0x000fe200078e00ff */
[----:B------:R-:W-:Y:S06]  /*5880*/  UISETP.NE.AND.EX UP0, UPT, UR39, URZ, UPT, UP0 ;  /* 0x000000ff2700728c */ /* 0x000fec000bf05300 */
[----:B------:R-:W-:Y:S05]  /*5890*/  PLOP3.LUT P3, PT, PT, PT, UP0, 0x80, 0x8 ;  /* 0x000000000008781c */ /* 0x000fea0003f6f008 */
[----:B------:R-:W1:Y:S01]  /*58a0*/  @UP0 LDCU.64 UR6, c[0x0][0x888] ;  /* 0x00011100ff0607ac */ /* 0x000e620008000a00 */
[----:B------:R-:W-:Y:S07]  /*58b0*/  @UP0 UIMAD UR4, UR36, UR44, URZ ;  /* 0x0000002c240402a4 */ /* 0x000fee000f8e02ff */
[----:B------:R-:W-:Y:S01]  /*58c0*/  @!P3 PRMT R64, R0, 0x7610, R64 ;  /* 0x000076100040b816 */ /* 0x000fe20000000040 */
[----:B-1----:R-:W-:Y:S03]  /*58d0*/  @UP0 UIMAD.WIDE UR6, UR4, 0x4, UR6 ;  /* 0x00000004040608a5 */ /* 0x002fe6000f8e0206 */
[----:B------:R-:W1:Y:S03]  /*58e0*/  @!UP0 LDCU UR4, c[0x0][0x880] ;  /* 0x00011000ff0487ac */ /* 0x000e660008000800 */
[----:B------:R-:W-:Y:S01]  /*58f0*/  IMAD.U32 R2, RZ, RZ, UR6 ;  /* 0x00000006ff027e24 */ /* 0x000fe2000f8e00ff */
[----:B------:R-:W-:Y:S05]  /*5900*/  MOV R3, UR7 ;  /* 0x0000000700037c02 */ /* 0x000fea0008000f00 */
[----:B-----5:R2:W5:Y:S02]  /*5910*/  @P3 LDG.E R35, desc[UR46][R2.64] ;  /* 0x0000002e02233981 */ /* 0x020564000c1e1900 */
[----:B-12---:R-:W-:Y:S02]  /*5920*/  @!P3 IMAD.U32 R35, RZ, RZ, UR4 ;  /* 0x00000004ff23be24 */ /* 0x006fe4000f8e00ff */
.L_x_88:
[----:B------:R-:W-:Y:S05]  /*5930*/  @!P4 BRA `(.L_x_89) ;  /* 0x000000000020c947 */ /* 0x000fea0003800000 */
[----:B------:R-:W-:Y:S04]  /*5940*/  ISETP.NE.U32.AND P3, PT, R56, RZ, PT ;  /* 0x000000ff3800720c */ /* 0x000fe80003f65070 */
[----:B------:R-:W-:Y:S11]  /*5950*/  ISETP.NE.AND.EX P3, PT, R57, RZ, PT, P3 ;  /* 0x000000ff3900720c */ /* 0x000ff60003f65330 */
[----:B------:R-:W-:Y:S02]  /*5960*/  @!UPT UIADD3 URZ, UPT, UPT, URZ, URZ, URZ ;  /* 0x000000fffffff290 */ /* 0x000fe4000fffe0ff */
[----:B------:R-:W1:Y:S01]  /*5970*/  @P3 LDC.64 R2, c[0x0][0x8a8] ;  /* 0x00022a00ff023b82 */ /* 0x000e620000000a00 */
[----:B------:R-:W-:Y:S04]  /*5980*/  @P3 IMAD R0, R58, UR36, RZ ;  /* 0x000000243a003c24 */ /* 0x000fe8000f8e02ff */
[----:B-1----:R-:W-:Y:S05]  /*5990*/  @P3 IMAD.WIDE R2, R0, 0x4, R2 ;  /* 0x0000000400023825 */ /* 0x002fea00078e0202 */
[----:B-----5:R1:W5:Y:S02]  /*59a0*/  @P3 LDG.E R33, desc[UR46][R2.64] ;  /* 0x0000002e02213981 */ /* 0x020364000c1e1900 */
[----:B-1----:R-:W2:Y:S02]  /*59b0*/  @!P3 LDC R33, c[0x0][0x8a0] ;  /* 0x00022800ff21bb82 */ /* 0x002ea40000000800 */
.L_x_89:
[----:B-----5:R-:W-:Y:S01]  /*59c0*/  FSETP.NEU.AND P3, PT, R35, RZ, PT ;  /* 0x000000ff2300720b */ /* 0x020fe20003f6d000 */
[----:B------:R-:W-:Y:S01]  /*59d0*/  IMAD.SHL.U32 R88, R68, 0x4, RZ ;  /* 0x0000000444587824 */ /* 0x000fe200078e00ff */
[----:B------:R-:W-:Y:S01]  /*59e0*/  SEL R4, RZ, 0xffffffff, P2 ;  /* 0xffffffffff047807 */ /* 0x000fe20001000000 */
[----:B------:R-:W-:Y:S01]  /*59f0*/  BSSY B1, `(.L_x_90) ;  /* 0x0000043000017945 */ /* 0x000fe20003800000 */
[----:B------:R-:W-:Y:S01]  /*5a00*/  @P1 LOP3.LUT P2, RZ, R64, 0xff, RZ, 0xc0, !PT ;  /* 0x000000ff40ff1812 */ /* 0x000fe2000784c0ff */
[----:B------:R-:W-:Y:S01]  /*5a10*/  VIADD R83, R88, UR48 ;  /* 0x0000003058537c36 */ /* 0x000fe20008000000 */
[----:B------:R-:W-:Y:S01]  /*5a20*/  @P1 SEL R0, RZ, 0xffffffff, P3 ;  /* 0xffffffffff001807 */ /* 0x000fe20001800000 */
[----:B------:R-:W-:Y:S01]  /*5a30*/  IMAD.MOV.U32 R89, RZ, RZ, 0x1 ;  /* 0x00000001ff597424 */ /* 0x000fe200078e00ff */
[----:B------:R-:W-:Y:S01]  /*5a40*/  LOP3.LUT R74, R74, 0x1, RZ, 0x3c, !PT ;  /* 0x000000014a4a7812 */ /* 0x000fe200078e3cff */
[----:B------:R-:W-:Y:S01]  /*5a50*/  IMAD.MOV.U32 R87, RZ, RZ, RZ ;  /* 0x000000ffff577224 */ /* 0x000fe200078e00ff */
[----:B------:R-:W-:Y:S02]  /*5a60*/  @P0 SEL R0, R4, R0, !P2 ;  /* 0x0000000004000207 */ /* 0x000fe40005000000 */
[----:B------:R-:W-:Y:S02]  /*5a70*/  CS2R R46, SRZ ;  /* 0x00000000002e7805 */ /* 0x000fe4000001ff00 */
[----:B------:R-:W-:Y:S02]  /*5a80*/  LEA R84, R31, UR48, 0x3 ;  /* 0x000000301f547c11 */ /* 0x000fe4000f8e18ff */
[----:B------:R-:W-:Y:S02]  /*5a90*/  CS2R R44, SRZ ;  /* 0x00000000002c7805 */ /* 0x000fe4000001ff00 */
[----:B------:R-:W-:Y:S02]  /*5aa0*/  @P1 LOP3.LUT R0, R0, 0x1, RZ, 0xc0, !PT ;  /* 0x0000000100001812 */ /* 0x000fe400078ec0ff */
[----:B------:R-:W-:Y:S02]  /*5ab0*/  CS2R R42, SRZ ;  /* 0x00000000002a7805 */ /* 0x000fe4000001ff00 */
[----:B------:R-:W-:Y:S02]  /*5ac0*/  SHF.L.U32 R2, R73, 0x1f, RZ ;  /* 0x0000001f49027819 */ /* 0x000fe400000006ff */
[----:B------:R-:W-:Y:S02]  /*5ad0*/  CS2R R40, SRZ ;  /* 0x0000000000287805 */ /* 0x000fe4000001ff00 */
[----:B------:R-:W-:Y:S02]  /*5ae0*/  ISETP.NE.U32.OR P6, PT, R0, 0x1, !P1 ;  /* 0x000000010000780c */ /* 0x000fe40004fc5470 */
[----:B------:R-:W-:Y:S02]  /*5af0*/  CS2R R50, SRZ ;  /* 0x0000000000327805 */ /* 0x000fe4000001ff00 */
[----:B------:R-:W-:Y:S02]  /*5b00*/  PLOP3.LUT P2, PT, PT, PT, UP1, 0x80, 0x8 ;  /* 0x000000000008781c */ /* 0x000fe40003f4f018 */
[----:B------:R-:W-:Y:S02]  /*5b10*/  CS2R R48, SRZ ;  /* 0x0000000000307805 */ /* 0x000fe4000001ff00 */
[----:B------:R-:W-:Y:S02]  /*5b20*/  LEA.HI R34, R31, R31, RZ, 0x1 ;  /* 0x0000001f1f227211 */ /* 0x000fe400078f08ff */
[----:B------:R-:W-:Y:S02]  /*5b30*/  CS2R R54, SRZ ;  /* 0x0000000000367805 */ /* 0x000fe4000001ff00 */
[----:B------:R-:W-:Y:S02]  /*5b40*/  LOP3.LUT P4, R79, R64, 0xff, RZ, 0xc0, !PT ;  /* 0x000000ff404f7812 */ /* 0x000fe4000788c0ff */
[----:B------:R-:W-:Y:S02]  /*5b50*/  CS2R R52, SRZ ;  /* 0x0000000000347805 */ /* 0x000fe4000001ff00 */
[----:B------:R-:W-:Y:S01]  /*5b60*/  SEL R3, RZ, 0xffffffff, P3 ;  /* 0xffffffffff037807 */ /* 0x000fe20001800000 */
[----:B------:R-:W-:Y:S01]  /*5b70*/  VIADD R85, R83, 0x400 ;  /* 0x0000040053557836 */ /* 0x000fe20000000000 */
[----:B------:R-:W-:Y:S01]  /*5b80*/  P2R R81, PR, RZ, 0x40 ;  /* 0x00000040ff517803 */ /* 0x000fe20000000000 */
[----:B------:R-:W-:Y:S01]  /*5b90*/  IMAD.IADD R82, R75, 0x1, R83 ;  /* 0x000000014b527824 */ /* 0x000fe200078e0253 */
[----:B------:R-:W-:Y:S02]  /*5ba0*/  @P6 SHF.L.U32 R0, R74, 0x1f, RZ ;  /* 0x0000001f4a006819 */ /* 0x000fe400000006ff */
[----:B------:R-:W-:Y:S02]  /*5bb0*/  @P2 SEL R3, R4, R3, !P4 ;  /* 0x0000000304032207 */ /* 0x000fe40006000000 */
[----:B------:R1:W3:Y:S02]  /*5bc0*/  @P6 SYNCS.PHASECHK.TRANS64.TRYWAIT P1, [UR48+0x40], R0 ;  /* 0x00004000ff0065a7 */ /* 0x0002e40008021130 */
[----:B------:R-:W-:Y:S04]  /*5bd0*/  LOP3.LUT R3, R3, 0x1, RZ, 0xc0, !PT ;  /* 0x0000000103037812 */ /* 0x000fe800078ec0ff */
[----:B------:R-:W-:Y:S04]  /*5be0*/  ISETP.NE.U32.AND P5, PT, R3, 0x1, PT ;  /* 0x000000010300780c */ /* 0x000fe80003fa5070 */
[----:B------:R-:W-:Y:S01]  /*5bf0*/  P2R R90, PR, RZ, 0x20 ;  /* 0x00000020ff5a7803 */ /* 0x000fe20000000000 */
[----:B------:R4:W2:Y:S01]  /*5c00*/  SYNCS.PHASECHK.TRANS64.TRYWAIT P0, [R84+URZ+0xb0], R2 ;  /* 0x0000b002540075a7 */ /* 0x0008a200080011ff */
[C---:B-1----:R-:W-:Y:S01]  /*5c10*/  IMAD.SHL.U32 R0, R34.reuse, 0x40, RZ ;  /* 0x0000004022007824 */ /* 0x042fe200078e00ff */
[----:B------:R-:W-:Y:S04]  /*5c20*/  LOP3.LUT R34, R34, 0xffe, RZ, 0xc0, !PT ;  /* 0x00000ffe22227812 */ /* 0x000fe800078ec0ff */
[----:B------:R-:W-:Y:S01]  /*5c30*/  LOP3.LUT R0, R0, 0xffffff80, RZ, 0xc0, !PT ;  /* 0xffffff8000007812 */ /* 0x000fe200078ec0ff */
[----:B------:R-:W-:Y:S04]  /*5c40*/  IMAD.IADD R34, R31, 0x1, -R34 ;  /* 0x000000011f227824 */ /* 0x000fe800078e0a22 */
[----:B------:R-:W-:Y:S04]  /*5c50*/  IMAD.IADD R0, R32, 0x1, R0 ;  /* 0x0000000120007824 */ /* 0x000fe800078e0200 */
[----:B------:R-:W-:Y:S01]  /*5c60*/  IMAD R34, R34, 0x100000, R0 ;  /* 0x0010000022227824 */ /* 0x000fe200078e0200 */
[----:B---3--:R-:W-:Y:S01]  /*5c70*/  @P6 SEL R89, RZ, 0x1, !P1 ;  /* 0x00000001ff596807 */ /* 0x008fe20004800000 */
[----:B----4-:R-:W-:Y:S06]  /*5c80*/  @!P6 BRA `(.L_x_91) ;  /* 0x000000000064e947 */ /* 0x010fec0003800000 */
[----:B------:R-:W-:Y:S01]  /*5c90*/  @P5 IMAD R5, R76, 0x4, R85 ;  /* 0x000000044c055824 */ /* 0x000fe200078e0255 */
[----:B------:R-:W-:Y:S01]  /*5ca0*/  ISETP.NE.AND P1, PT, R89, RZ, PT ;  /* 0x000000ff5900720c */ /* 0x000fe20003f25270 */
[----:B------:R-:W-:Y:S01]  /*5cb0*/  IMAD.MOV.U32 R46, RZ, RZ, RZ ;  /* 0x000000ffff2e7224 */ /* 0x000fe200078e00ff */
[----:B------:R-:W-:Y:S01]  /*5cc0*/  BSSY B0, `(.L_x_92) ;  /* 0x000000d000007945 */ /* 0x000fe20003800000 */
[----:B------:R-:W-:Y:S01]  /*5cd0*/  @P5 IMAD.IADD R4, R75, 0x1, R5 ;  /* 0x000000014b045824 */ /* 0x000fe200078e0205 */
[----:B------:R-:W-:Y:S02]  /*5ce0*/  CS2R R42, SRZ ;  /* 0x00000000002a7805 */ /* 0x000fe4000001ff00 */
[----:B------:R-:W-:Y:S02]  /*5cf0*/  CS2R R40, SRZ ;  /* 0x0000000000287805 */ /* 0x000fe4000001ff00 */
[----:B------:R-:W-:Y:S02]  /*5d00*/  CS2R R44, SRZ ;  /* 0x00000000002c7805 */ /* 0x000fe4000001ff00 */
[----:B------:R-:W-:Y:S02]  /*5d10*/  CS2R R54, SRZ ;  /* 0x0000000000367805 */ /* 0x000fe4000001ff00 */
[----:B------:R-:W-:Y:S02]  /*5d20*/  CS2R R52, SRZ ;  /* 0x0000000000347805 */ /* 0x000fe4000001ff00 */
[----:B------:R-:W-:Y:S02]  /*5d30*/  CS2R R50, SRZ ;  /* 0x0000000000327805 */ /* 0x000fe4000001ff00 */
[----:B------:R-:W-:Y:S01]  /*5d40*/  CS2R R48, SRZ ;  /* 0x0000000000307805 */ /* 0x000fe2000001ff00 */
[----:B------:R-:W-:Y:S06]  /*5d50*/  @P1 BRA `(.L_x_93) ;  /* 0x00000000000c1947 */ /* 0x000fec0003800000 */
[----:B------:R-:W-:Y:S04]  /*5d60*/  SHF.L.U32 R3, R74, 0x1f, RZ ;  /* 0x0000001f4a037819 */ /* 0x000fe800000006ff */
[----:B------:R-:W1:Y:S02]  /*5d70*/  SYNCS.PHASECHK.TRANS64.TRYWAIT P1, [UR48+0x40], R3 ;  /* 0x00004003ff0075a7 */ /* 0x000e640008021130 */
[----:B-1----:R-:W-:Y:S05]  /*5d80*/  @!P1 BRA `(.L_x_94) ;  /* 0x0000003000809947 */ /* 0x002fea0003800000 */
.L_x_93:
[----:B------:R-:W-:Y:S05]  /*5d90*/  BSYNC B0 ;  /* 0x0000000000007941 */ /* 0x000fea0003800000 */
.L_x_92:
[----:B------:R-:W-:Y:S01]  /*5da0*/  ISETP.NE.AND P1, PT, R90, RZ, PT ;  /* 0x000000ff5a00720c */ /* 0x000fe20003f25270 */
[----:B------:R-:W-:Y:S11]  /*5db0*/  HFMA2 R87, -RZ, RZ, 0, 5.9604644775390625e-08 ;  /* 0x00000001ff577431 */ /* 0x000ff600000001ff */
[----:B------:R-:W-:Y:S01]  /*5dc0*/  @!UPT UIADD3 URZ, UPT, UPT, URZ, URZ, URZ ;  /* 0x000000fffffff290 */ /* 0x000fe2000fffe0ff */
[----:B------:R-:W-:Y:S05]  /*5dd0*/  @P1 WARPSYNC.ALL ;  /* 0x0000000000001948 */ /* 0x000fea0003800000 */
[----:B------:R3:W4:Y:S04]  /*5de0*/  @P1 LDSM.16.M88.4 R40, [R5] ;  /* 0x000000000528183b */ /* 0x0007280000000200 */
[----:B------:R3:W1:Y:S04]  /*5df0*/  @P1 LDSM.16.M88.4 R44, [R4] ;  /* 0x00000000042c183b */ /* 0x0006680000000200 */
[----:B------:R3:W1:Y:S04]  /*5e00*/  @P1 LDSM.16.M88.4 R52, [R88+UR48+0x400] ;  /* 0x000400305834183b */ /* 0x0006680008000200 */
[----:B------:R3:W1:Y:S02]  /*5e10*/  @P1 LDSM.16.M88.4 R48, [R82+0x400] ;  /* 0x000400005230183b */ /* 0x0006640000000200 */
.L_x_91:
[----:B------:R-:W-:Y:S05]  /*5e20*/  BSYNC B1 ;  /* 0x0000000000017941 */ /* 0x000fea0003800000 */
.L_x_90:
[----:B-1----:R-:W-:Y:S04]  /*5e30*/  SHF.R.U32.HI R0, RZ, 0x15, R34 ;  /* 0x00000015ff007819 */ /* 0x002fe80000011622 */
[----:B------:R-:W-:Y:S01]  /*5e40*/  LOP3.LUT P1, RZ, R0, 0x3, R69, 0x48, !PT ;  /* 0x0000000300ff7812 */ /* 0x000fe20007824845 */
[----:B------:R-:W-:Y:S01]  /*5e50*/  @!UPT UIADD3 URZ, UPT, UPT, URZ, URZ, URZ ;  /* 0x000000fffffff290 */ /* 0x000fe2000fffe0ff */
[----:B--2---:R-:W-:Y:S11]  /*5e60*/  @P0 BRA `(.L_x_95) ;  /* 0x0000000000080947 */ /* 0x004ff60003800000 */
[----:B------:R-:W1:Y:S02]  /*5e70*/  SYNCS.PHASECHK.TRANS64.TRYWAIT P0, [R84+URZ+0xb0], R2 ;  /* 0x0000b002540075a7 */ /* 0x000e6400080011ff */
[----:B-1----:R-:W-:Y:S05]  /*5e80*/  @!P0 BRA `(.L_x_96) ;  /* 0x0000003000588947 */ /* 0x002fea0003800000 */
.L_x_95:
[----:B------:R-:W-:Y:S05]  /*5e90*/  @!P1 BRA `(.L_x_97) ;  /* 0x0000000000409947 */ /* 0x000fea0003800000 */
[----:B------:R-:W3:Y:S01]  /*5ea0*/  LDCU.64 UR8, c[0x4][0x70] ;  /* 0x01000e00ff0877ac */ /* 0x000ee20008000a00 */
[----:B------:R-:W-:Y:S01]  /*5eb0*/  MOV R3, 0x0 ;  /* 0x0000000000037802 */ /* 0x000fe20000000f00 */
[----:B------:R-:W-:Y:S02]  /*5ec0*/  HFMA2 R12, -RZ, RZ, 0, 5.9604644775390625e-08 ;  /* 0x00000001ff0c7431 */ /* 0x000fe400000001ff */
[----:B------:R-:W-:Y:S02]  /*5ed0*/  IMAD.MOV.U32 R8, RZ, RZ, 0x192 ;  /* 0x00000192ff087424 */ /* 0x000fe400078e00ff */
[----:B------:R-:W-:Y:S01]  /*5ee0*/  IMAD.MOV.U32 R13, RZ, RZ, RZ ;  /* 0x000000ffff0d7224 */ /* 0x000fe200078e00ff */
[----:B------:R-:W2:Y:S01]  /*5ef0*/  LDCU.64 UR6, c[0x4][0x78] ;  /* 0x01000f00ff0677ac */ /* 0x000ea20008000a00 */
[----:B-1----:R-:W1:Y:S01]  /*5f00*/  LDC.64 R2, c[0x4][R3] ;  /* 0x0100000003027b82 */ /* 0x002e620000000a00 */
[----:B------:R-:W5:Y:S01]  /*5f10*/  LDCU.64 UR4, c[0x4][0x10] ;  /* 0x01000200ff0477ac */ /* 0x000f620008000a00 */
[----:B---3--:R-:W-:Y:S01]  /*5f20*/  MOV R5, UR9 ;  /* 0x0000000900057c02 */ /* 0x008fe20008000f00 */
[----:B------:R-:W-:Y:S01]  /*5f30*/  IMAD.U32 R4, RZ, RZ, UR8 ;  /* 0x00000008ff047e24 */ /* 0x000fe2000f8e00ff */
[----:B--2---:R-:W-:Y:S01]  /*5f40*/  MOV R7, UR7 ;  /* 0x0000000700077c02 */ /* 0x004fe20008000f00 */
[----:B------:R-:W-:Y:S01]  /*5f50*/  IMAD.U32 R6, RZ, RZ, UR6 ;  /* 0x00000006ff067e24 */ /* 0x000fe2000f8e00ff */
[----:B-----5:R-:W-:Y:S01]  /*5f60*/  MOV R11, UR5 ;  /* 0x00000005000b7c02 */ /* 0x020fe20008000f00 */
[----:B------:R-:W-:Y:S02]  /*5f70*/  IMAD.U32 R10, RZ, RZ, UR4 ;  /* 0x00000004ff0a7e24 */ /* 0x000fe4000f8e00ff */
[----:B------:R-:W-:Y:S07]  /*5f80*/  LEPC R20, `(.L_x_97) ;  /* 0x000000001014794e */ /* 0x000fee0000000000 */
[----:B-1--4-:R-:W-:Y:S05]  /*5f90*/  CALL.ABS.NOINC R2 ;  /* 0x0000000002007343 */ /* 0x012fea0003c00000 */
.L_x_97:
[----:B------:R-:W-:Y:S01]  /*5fa0*/  LOP3.LUT R20, R52, 0xffffe000, RZ, 0xc0, !PT ;  /* 0xffffe00034147812 */ /* 0x000fe200078ec0ff */
[----:B------:R-:W-:Y:S05]  /*5fb0*/  WARPSYNC.ALL ;  /* 0x0000000000007948 */ /* 0x000fea0003800000 */
[----:B------:R-:W-:Y:S01]  /*5fc0*/  R2UR UR4, R34 ;  /* 0x00000000220472ca */ /* 0x000fe200000e0000 */
[----:B------:R-:W-:Y:S01]  /*5fd0*/  IMAD.SHL.U32 R91, R76, 0x4, RZ ;  /* 0x000000044c5b7824 */ /* 0x000fe200078e00ff */
[----:B------:R-:W-:Y:S01]  /*5fe0*/  LOP3.LUT R21, R53, 0xffffe000, RZ, 0xc0, !PT ;  /* 0xffffe00035157812 */ /* 0x000fe200078ec0ff */
[----:B------:R-:W-:Y:S01]  /*5ff0*/  BSSY.RECONVERGENT B0, `(.L_x_98) ;  /* 0x0000059000007945 */ /* 0x000fe20003800200 */
[----:B------:R-:W-:Y:S02]  /*6000*/  ISETP.NE.AND P0, PT, R77, RZ, PT ;  /* 0x000000ff4d00720c */ /* 0x000fe40003f05270 */
[----:B------:R-:W-:Y:S05]  /*6010*/  IADD3 R85, PT, PT, R85, R91, RZ ;  /* 0x0000005b55557210 */ /* 0x000fea0007ffe0ff */
[----:B------:R-:W-:Y:S02]  /*6020*/  IMAD.IADD R86, R75, 0x1, R85 ;  /* 0x000000014b567824 */ /* 0x000fe400078e0255 */
[----:B---3--:R-:W2:Y:S02]  /*6030*/  LDTM.16dp128bit.x8 R4, tmem[UR4] ;  /* 0x00000004000479ee */ /* 0x008ea40008180000 */
[C---:B--2---:R-:W-:Y:S01]  /*6040*/  FMUL R0, R33.reuse, R4 ;  /* 0x0000000421007220 */ /* 0x044fe20000400000 */
[C---:B-1----:R-:W-:Y:S01]  /*6050*/  FMUL R2, R33.reuse, R5 ;  /* 0x0000000521027220 */ /* 0x042fe20000400000 */
[C---:B------:R-:W-:Y:S01]  /*6060*/  FMUL R3, R33.reuse, R6 ;  /* 0x0000000621037220 */ /* 0x040fe20000400000 */
[----:B------:R-:W-:Y:S01]  /*6070*/  FMUL R4, R33, R8 ;  /* 0x0000000821047220 */ /* 0x000fe20000400000 */
[C---:B------:R-:W-:Y:S01]  /*6080*/  FFMA R36, R35.reuse, R20, R0 ;  /* 0x0000001423247223 */ /* 0x040fe20000000000 */
[----:B------:R-:W-:Y:S01]  /*6090*/  LOP3.LUT R0, R54, 0xffffe000, RZ, 0xc0, !PT ;  /* 0xffffe00036007812 */ /* 0x000fe200078ec0ff */
[----:B------:R-:W-:Y:S01]  /*60a0*/  FFMA R37, R35, R21, R2 ;  /* 0x0000001523257223 */ /* 0x000fe20000000002 */
[----:B------:R-:W-:Y:S01]  /*60b0*/  LOP3.LUT R2, R55, 0xffffe000, RZ, 0xc0, !PT ;  /* 0xffffe00037027812 */ /* 0x000fe200078ec0ff */
[C---:B------:R-:W-:Y:S01]  /*60c0*/  FMUL R5, R33.reuse, R9 ;  /* 0x0000000921057220 */ /* 0x040fe20000400000 */
[----:B------:R-:W-:Y:S01]  /*60d0*/  F2FP.TF32.F32.PACK_B R36, R36 ;  /* 0x00000024ff24723e */ /* 0x000fe200024050ff */
[C---:B------:R-:W-:Y:S01]  /*60e0*/  FMUL R8, R33.reuse, R12 ;  /* 0x0000000c21087220 */ /* 0x040fe20000400000 */
[----:B------:R-:W-:Y:S01]  /*60f0*/  F2FP.TF32.F32.PACK_B R37, R37 ;  /* 0x00000025ff25723e */ /* 0x000fe200024050ff */
[C---:B------:R-:W-:Y:S01]  /*6100*/  FMUL R9, R33.reuse, R13 ;  /* 0x0000000d21097220 */ /* 0x040fe20000400000 */
[C---:B------:R-:W-:Y:S01]  /*6110*/  FMUL R12, R33.reuse, R16 ;  /* 0x00000010210c7220 */ /* 0x040fe20000400000 */
[----:B------:R-:W-:Y:S01]  /*6120*/  LOP3.LUT R16, R48, 0xffffe000, RZ, 0xc0, !PT ;  /* 0xffffe00030107812 */ /* 0x000fe200078ec0ff */
[C---:B------:R-:W-:Y:S01]  /*6130*/  FMUL R7, R33.reuse, R7 ;  /* 0x0000000721077220 */ /* 0x040fe20000400000 */
[----:B------:R-:W-:Y:S01]  /*6140*/  FMUL R13, R33, R17 ;  /* 0x00000011210d7220 */ /* 0x000fe20000400000 */
[----:B------:R-:W-:Y:S01]  /*6150*/  LOP3.LUT R17, R49, 0xffffe000, RZ, 0xc0, !PT ;  /* 0xffffe00031117812 */ /* 0x000fe200078ec0ff */
[----:B------:R-:W-:Y:S01]  /*6160*/  FFMA R38, R35, R0, R3 ;  /* 0x0000000023267223 */ /* 0x000fe20000000003 */
[----:B------:R-:W-:Y:S01]  /*6170*/  LOP3.LUT R0, R50, 0xffffe000, RZ, 0xc0, !PT ;  /* 0xffffe00032007812 */ /* 0x000fe200078ec0ff */
[----:B------:R-:W-:Y:S01]  /*6180*/  FMUL R6, R33, R10 ;  /* 0x0000000a21067220 */ /* 0x000fe20000400000 */
[----:B----4-:R-:W-:Y:S01]  /*6190*/  LOP3.LUT R3, R41, 0xffffe000, RZ, 0xc0, !PT ;  /* 0xffffe00029037812 */ /* 0x010fe200078ec0ff */
[----:B------:R-:W-:Y:S01]  /*61a0*/  FFMA R39, R35, R2, R7 ;  /* 0x0000000223277223 */ /* 0x000fe20000000007 */
[----:B------:R-:W-:Y:S01]  /*61b0*/  LOP3.LUT R2, R51, 0xffffe000, RZ, 0xc0, !PT ;  /* 0xffffe00033027812 */ /* 0x000fe200078ec0ff */
[C---:B------:R-:W-:Y:S01]  /*61c0*/  FFMA R4, R35.reuse, R16, R4 ;  /* 0x0000001023047223 */ /* 0x040fe20000000004 */
[----:B------:R-:W-:Y:S01]  /*61d0*/  LOP3.LUT R16, R42, 0xffffe000, RZ, 0xc0, !PT ;  /* 0xffffe0002a107812 */ /* 0x000fe200078ec0ff */
[C---:B------:R-:W-:Y:S01]  /*61e0*/  FFMA R5, R35.reuse, R17, R5 ;  /* 0x0000001123057223 */ /* 0x040fe20000000005 */
[----:B------:R-:W-:Y:S01]  /*61f0*/  F2FP.TF32.F32.PACK_B R38, R38 ;  /* 0x00000026ff26723e */ /* 0x000fe200024050ff */
[----:B------:R-:W-:Y:S01]  /*6200*/  FFMA R6, R35, R0, R6 ;  /* 0x0000000023067223 */ /* 0x000fe20000000006 */
[----:B------:R-:W-:Y:S01]  /*6210*/  LOP3.LUT R0, R40, 0xffffe000, RZ, 0xc0, !PT ;  /* 0xffffe00028007812 */ /* 0x000fe200078ec0ff */
[C---:B------:R-:W-:Y:S01]  /*6220*/  FMUL R11, R33.reuse, R11 ;  /* 0x0000000b210b7220 */ /* 0x040fe20000400000 */
[----:B------:R-:W-:Y:S01]  /*6230*/  F2FP.TF32.F32.PACK_B R39, R39 ;  /* 0x00000027ff27723e */ /* 0x000fe200024050ff */
[----:B------:R-:W-:Y:S01]  /*6240*/  FMUL R10, R33, R14 ;  /* 0x0000000e210a7220 */ /* 0x000fe20000400000 */
[----:B------:R-:W-:Y:S01]  /*6250*/  F2FP.TF32.F32.PACK_B R4, R4 ;  /* 0x00000004ff04723e */ /* 0x000fe200024050ff */
[----:B------:R-:W-:Y:S01]  /*6260*/  FFMA R7, R35, R2, R11 ;  /* 0x0000000223077223 */ /* 0x000fe2000000000b */
[----:B------:R-:W-:Y:S01]  /*6270*/  LOP3.LUT R2, R43, 0xffffe000, RZ, 0xc0, !PT ;  /* 0xffffe0002b027812 */ /* 0x000fe200078ec0ff */
[----:B------:R-:W-:Y:S01]  /*6280*/  FFMA R8, R35, R0, R8 ;  /* 0x0000000023087223 */ /* 0x000fe20000000008 */
[----:B------:R-:W-:Y:S01]  /*6290*/  LOP3.LUT R0, R44, 0xffffe000, RZ, 0xc0, !PT ;  /* 0xffffe0002c007812 */ /* 0x000fe200078ec0ff */
[----:B------:R1:W-:Y:S01]  /*62a0*/  STSM.16.M88.4 [R83+0x400], R36 ;  /* 0x0004002453007844 */ /* 0x0003e20000000200 */
[----:B------:R-:W-:Y:S01]  /*62b0*/  F2FP.TF32.F32.PACK_B R5, R5 ;  /* 0x00000005ff05723e */ /* 0x000fe200024050ff */
[----:B------:R-:W-:Y:S01]  /*62c0*/  FMUL R15, R33, R15 ;  /* 0x0000000f210f7220 */ /* 0x000fe20000400000 */
[----:B------:R-:W-:Y:S01]  /*62d0*/  F2FP.TF32.F32.PACK_B R6, R6 ;  /* 0x00000006ff06723e */ /* 0x000fe200024050ff */
[C---:B------:R-:W-:Y:S01]  /*62e0*/  FFMA R9, R35.reuse, R3, R9 ;  /* 0x0000000323097223 */ /* 0x040fe20000000009 */
[C---:B------:R-:W-:Y:S01]  /*62f0*/  FFMA R10, R35.reuse, R16, R10 ;  /* 0x00000010230a7223 */ /* 0x040fe2000000000a */
[----:B------:R-:W-:Y:S01]  /*6300*/  FFMA R11, R35, R2, R15 ;  /* 0x00000002230b7223 */ /* 0x000fe2000000000f */
[----:B------:R-:W-:Y:S01]  /*6310*/  LOP3.LUT R2, R45, 0xffffe000, RZ, 0xc0, !PT ;  /* 0xffffe0002d027812 */ /* 0x000fe200078ec0ff */
[----:B------:R-:W-:Y:S01]  /*6320*/  FFMA R12, R35, R0, R12 ;  /* 0x00000000230c7223 */ /* 0x000fe2000000000c */
[----:B------:R-:W-:Y:S01]  /*6330*/  LOP3.LUT R3, R46, 0xffffe000, RZ, 0xc0, !PT ;  /* 0xffffe0002e037812 */ /* 0x000fe200078ec0ff */
[----:B------:R-:W-:Y:S01]  /*6340*/  FMUL R14, R33, R18 ;  /* 0x00000012210e7220 */ /* 0x000fe20000400000 */
[----:B------:R-:W-:Y:S01]  /*6350*/  LOP3.LUT R0, R47, 0xffffe000, RZ, 0xc0, !PT ;  /* 0xffffe0002f007812 */ /* 0x000fe200078ec0ff */
[----:B------:R-:W-:Y:S01]  /*6360*/  FMUL R19, R33, R19 ;  /* 0x0000001321137220 */ /* 0x000fe20000400000 */
[----:B------:R-:W-:Y:S01]  /*6370*/  F2FP.TF32.F32.PACK_B R7, R7 ;  /* 0x00000007ff07723e */ /* 0x000fe200024050ff */
[C---:B------:R-:W-:Y:S01]  /*6380*/  FFMA R13, R35.reuse, R2, R13 ;  /* 0x00000002230d7223 */ /* 0x040fe2000000000d */
[C---:B------:R-:W-:Y:S01]  /*6390*/  FFMA R14, R35.reuse, R3, R14 ;  /* 0x00000003230e7223 */ /* 0x040fe2000000000e */
[----:B------:R-:W-:Y:S01]  /*63a0*/  FFMA R15, R35, R0, R19 ;  /* 0x00000000230f7223 */ /* 0x000fe20000000013 */
[----:B------:R-:W-:Y:S01]  /*63b0*/  F2FP.TF32.F32.PACK_B R8, R8 ;  /* 0x00000008ff08723e */ /* 0x000fe200024050ff */
[----:B------:R1:W-:Y:S01]  /*63c0*/  STSM.16.M88.4 [R82+0x400], R4 ;  /* 0x0004000452007844 */ /* 0x0003e20000000200 */
[----:B------:R-:W-:Y:S02]  /*63d0*/  F2FP.TF32.F32.PACK_B R9, R9 ;  /* 0x00000009ff09723e */ /* 0x000fe400024050ff */
[----:B------:R-:W-:Y:S02]  /*63e0*/  F2FP.TF32.F32.PACK_B R10, R10 ;  /* 0x0000000aff0a723e */ /* 0x000fe400024050ff */
[----:B------:R-:W-:Y:S02]  /*63f0*/  F2FP.TF32.F32.PACK_B R11, R11 ;  /* 0x0000000bff0b723e */ /* 0x000fe400024050ff */
[----:B------:R-:W-:Y:S02]  /*6400*/  F2FP.TF32.F32.PACK_B R12, R12 ;  /* 0x0000000cff0c723e */ /* 0x000fe400024050ff */
[----:B------:R-:W-:Y:S01]  /*6410*/  F2FP.TF32.F32.PACK_B R13, R13 ;  /* 0x0000000dff0d723e */ /* 0x000fe200024050ff */
[----:B------:R1:W-:Y:S01]  /*6420*/  STSM.16.M88.4 [R85], R8 ;  /* 0x0000000855007844 */ /* 0x0003e20000000200 */
[----:B------:R-:W-:Y:S02]  /*6430*/  F2FP.TF32.F32.PACK_B R14, R14 ;  /* 0x0000000eff0e723e */ /* 0x000fe400024050ff */
[----:B------:R-:W-:Y:S05]  /*6440*/  F2FP.TF32.F32.PACK_B R15, R15 ;  /* 0x0000000fff0f723e */ /* 0x000fea00024050ff */
[----:B------:R1:W-:Y:S01]  /*6450*/  STSM.16.M88.4 [R86], R12 ;  /* 0x0000000c56007844 */ /* 0x0003e20000000200 */
[----:B------:R-:W-:Y:S01]  /*6460*/  @!PT LDS RZ, [RZ] ;  /* 0x00000000fffff984 */ /* 0x000fe20000000800 */
[----:B------:R-:W-:Y:S01]  /*6470*/  @!PT LDS RZ, [RZ] ;  /* 0x00000000fffff984 */ /* 0x000fe20000000800 */
[----:B------:R-:W-:Y:S01]  /*6480*/  @!PT LDS RZ, [RZ] ;  /* 0x00000000fffff984 */ /* 0x000fe20000000800 */
[----:B------:R-:W-:Y:S01]  /*6490*/  @!PT LDS RZ, [RZ] ;  /* 0x00000000fffff984 */ /* 0x000fe20000000800 */
[----:B------:R2:W-:Y:S07]  /*64a0*/  MEMBAR.ALL.CTA ;  /* 0x0000000000007992 */ /* 0x0005ee0000008000 */
[----:B--2---:R-:W2:Y:S02]  /*64b0*/  FENCE.VIEW.ASYNC.S ;  /* 0x00000000000073c6 */ /* 0x004ea40000000000 */
[----:B--2---:R-:W-:Y:S06]  /*64c0*/  BAR.SYNC.DEFER_BLOCKING 0x1, 0x80 ;  /* 0x0042000000007b1d */ /* 0x004fec0000010000 */
[----:B------:R-:W-:Y:S05]  /*64d0*/  @P0 BRA `(.L_x_99) ;  /* 0x0000000000280947 */ /* 0x000fea0003800000 */
[----:B------:R-:W-:Y:S02]  /*64e0*/  UIADD3 UR4, UPT, UPT, UR48, 0x400, URZ ;  /* 0x0000040030047890 */ /* 0x000fe4000fffe0ff */
[----:B------:R-:W-:Y:S01]  /*64f0*/  UIADD3 UR6, UP0, UPT, UR52, 0x680, URZ ;  /* 0x0000068034067890 */ /* 0x000fe2000ff1e0ff */
[----:B------:R-:W-:Y:S03]  /*6500*/  UMOV UR43, UR36 ;  /* 0x00000024002b7c82 */ /* 0x000fe60008000000 */
[----:B------:R-:W-:Y:S01]  /*6510*/  MOV R70, UR4 ;  /* 0x0000000400467c02 */ /* 0x000fe20008000f00 */
[----:B------:R-:W-:Y:S03]  /*6520*/  UIADD3.X UR7, UPT, UPT, URZ, UR53, URZ, UP0, !UPT ;  /* 0x00000035ff077290 */ /* 0x000fe600087fe4ff */
[----:B------:R-:W-:Y:S11]  /*6530*/  R2UR UR40, R70 ;  /* 0x00000000462872ca */ /* 0x000ff600000e0000 */
[----:B------:R-:W-:Y:S02]  /*6540*/  @!UPT UIADD3 URZ, UPT, UPT, URZ, URZ, URZ ;  /* 0x000000fffffff290 */ /* 0x000fe4000fffe0ff */
[----:B------:R2:W-:Y:S01]  /*6550*/  UTMASTG.3D [UR40], [UR6] ;  /* 0x00000028060073b5 */ /* 0x0005e20008010000 */
[----:B------:R0:W-:Y:S01]  /*6560*/  UTMACMDFLUSH ;  /* 0x00000000000079b7 */ /* 0x0001e20000000000 */
[----:B--2---:R-:W-:Y:S04]  /*6570*/  DEPBAR.LE SB0, 0x1 ;  /* 0x000080400000791a */ /* 0x004fe80000000000 */
.L_x_99:
[----:B------:R-:W-:Y:S05]  /*6580*/  BSYNC.RECONVERGENT B0 ;  /* 0x0000000000007941 */ /* 0x000fea0003800200 */
.L_x_98:
[----:B------:R-:W-:Y:S01]  /*6590*/  BAR.SYNC.DEFER_BLOCKING 0x1, 0x80 ;  /* 0x0042000000007b1d */ /* 0x000fe20000010000 */
[----:B------:R-:W-:Y:S01]  /*65a0*/  ISETP.NE.AND P1, PT, R81, RZ, PT ;  /* 0x000000ff5100720c */ /* 0x000fe20003f25270 */
[----:B------:R-:W-:Y:S01]  /*65b0*/  UISETP.NE.AND UP0, UPT, UR49, URZ, UPT ;  /* 0x000000ff3100728c */ /* 0x000fe2000bf05270 */
[----:B------:R-:W-:Y:S11]  /*65c0*/  LEA R2, R87, UR48, 0x3 ;  /* 0x0000003057027c11 */ /* 0x000ff6000f8e18ff */
[----:B------:R-:W-:Y:S01]  /*65d0*/  @P1 SHF.L.U32 R3, R74, 0x1f, RZ ;  /* 0x0000001f4a031819 */ /* 0x000fe200000006ff */
[----:B------:R-:W-:Y:S06]  /*65e0*/  BRA.U !UP0, `(.L_x_100) ;  /* 0x0000000108247547 */ /* 0x000fec000b800000 */
[----:B-1----:R-:W-:Y:S01]  /*65f0*/  IMAD.U32 R4, RZ, RZ, UR51 ;  /* 0x00000033ff047e24 */ /* 0x002fe2000f8e00ff */
[----:B------:R-:W-:Y:S01]  /*6600*/  MOV R0, UR37 ;  /* 0x0000002500007c02 */ /* 0x000fe20008000f00 */
[----:B------:R-:W-:Y:S03]  /*6610*/  UIADD3 UR51, UPT, UPT, UR51, 0x1, URZ ;  /* 0x0000000133337890 */ /* 0x000fe6000fffe0ff */
[----:B------:R-:W-:Y:S01]  /*6620*/  @P1 LEA R4, R4, UR48, 0x3 ;  /* 0x0000003004041c11 */ /* 0x000fe2000f8e18ff */
[----:B------:R-:W-:Y:S04]  /*6630*/  UISETP.NE.AND UP0, UPT, UR51, 0x4, UPT ;  /* 0x000000043300788c */ /* 0x000fe8000bf05270 */
[----:B------:R-:W-:Y:S01]  /*6640*/  @P1 VIADD R4, R4, 0x60 ;  /* 0x0000006004041836 */ /* 0x000fe20000000000 */
[----:B------:R-:W-:Y:S04]  /*6650*/  USEL UR51, UR51, URZ, UP0 ;  /* 0x000000ff33337287 */ /* 0x000fe80008000000 */
[----:B------:R-:W-:Y:S04]  /*6660*/  @P1 PRMT R0, R0, 0x654, R4 ;  /* 0x0000065400001816 */ /* 0x000fe80000000004 */
[----:B------:R2:W-:Y:S04]  /*6670*/  @P1 SYNCS.ARRIVE.TRANS64.RED.A1T0 RZ, [R0+URZ], RZ ;  /* 0x000000ff00ff19a7 */ /* 0x0005e800081004ff */
.L_x_100:
[----:B------:R-:W3:Y:S01]  /*6680*/  @P1 SYNCS.PHASECHK.TRANS64.TRYWAIT P0, [R2+URZ+0x40], R3 ;  /* 0x00004003020015a7 */ /* 0x000ee200080011ff */
[----:B------:R-:W-:Y:S01]  /*6690*/  BSSY B1, `(.L_x_101) ;  /* 0x0000017000017945 */ /* 0x000fe20003800000 */
[----:B---3--:R-:W-:Y:S03]  /*66a0*/  @P1 SEL R89, RZ, 0x1, !P0 ;  /* 0x00000001ff591807 */ /* 0x008fe60004000000 */
[----:B------:R-:W-:Y:S05]  /*66b0*/  @!P1 BRA `(.L_x_102) ;  /* 0x0000000000509947 */ /* 0x000fea0003800000 */
[----:B------:R-:W-:Y:S01]  /*66c0*/  ISETP.NE.AND P1, PT, R90, RZ, PT ;  /* 0x000000ff5a00720c */ /* 0x000fe20003f25270 */
[----:B------:R-:W-:Y:S01]  /*66d0*/  BSSY B0, `(.L_x_103) ;  /* 0x000000a000007945 */ /* 0x000fe20003800000 */
[----:B------:R-:W-:Y:S11]  /*66e0*/  ISETP.NE.AND P0, PT, R89, RZ, PT ;  /* 0x000000ff5900720c */ /* 0x000ff60003f05270 */
[----:B-1----:R-:W-:Y:S04]  /*66f0*/  @P1 IMAD R5, R87, 0x2000, R88 ;  /* 0x0000200057051824 */ /* 0x002fe800078e0258 */
[----:B------:R-:W-:Y:S05]  /*6700*/  @P1 VIADD R4, R5, UR48 ;  /* 0x0000003005041c36 */ /* 0x000fea0008000000 */
[----:B------:R-:W-:Y:S01]  /*6710*/  @P1 IADD3 R3, PT, PT, R91, R4, RZ ;  /* 0x000000045b031210 */ /* 0x000fe20007ffe0ff */
[----:B------:R-:W-:Y:S01]  /*6720*/  @P1 IMAD.IADD R4, R75, 0x1, R4 ;  /* 0x000000014b041824 */ /* 0x000fe200078e0204 */
[----:B------:R-:W-:Y:S06]  /*6730*/  @P0 BRA `(.L_x_104) ;  /* 0x00000000000c0947 */ /* 0x000fec0003800000 */
[----:B--2---:R-:W-:Y:S04]  /*6740*/  SHF.L.U32 R0, R74, 0x1f, RZ ;  /* 0x0000001f4a007819 */ /* 0x004fe800000006ff */
[----:B------:R-:W1:Y:S02]  /*6750*/  SYNCS.PHASECHK.TRANS64.TRYWAIT P0, [R2+URZ+0x40], R0 ;  /* 0x00004000020075a7 */ /* 0x000e6400080011ff */
[----:B-1----:R-:W-:Y:S05]  /*6760*/  @!P0 BRA `(.L_x_105) ;  /* 0x0000002800348947 */ /* 0x002fea0003800000 */
.L_x_104:
[----:B------:R-:W-:Y:S05]  /*6770*/  BSYNC B0 ;  /* 0x0000000000007941 */ /* 0x000fea0003800000 */
.L_x_103:
[----:B------:R-:W-:Y:S02]  /*6780*/  ISETP.NE.AND P0, PT, R90, RZ, PT ;  /* 0x000000ff5a00720c */ /* 0x000fe40003f05270 */
[----:B------:R-:W-:Y:S11]  /*6790*/  IADD3 R87, PT, PT, R87, 0x1, RZ ;  /* 0x0000000157577810 */ /* 0x000ff60007ffe0ff */
[----:B-12---:R-:W-:Y:S01]  /*67a0*/  @P0 IMAD.IADD R0, R75, 0x1, R3 ;  /* 0x000000014b000824 */ /* 0x006fe200078e0203 */
[----:B------:R-:W-:Y:S05]  /*67b0*/  @P0 WARPSYNC.ALL ;  /* 0x0000000000000948 */ /* 0x000fea0003800000 */
[----:B------:R3:W4:Y:S04]  /*67c0*/  @P0 LDSM.16.M88.4 R52, [R5+UR48+0x400] ;  /* 0x000400300534083b */ /* 0x0007280008000200 */
[----:B------:R3:W1:Y:S04]  /*67d0*/  @P0 LDSM.16.M88.4 R48, [R4+0x400] ;  /* 0x000400000430083b */ /* 0x0006680000000200 */
[----:B------:R3:W2:Y:S04]  /*67e0*/  @P0 LDSM.16.M88.4 R40, [R3+0x400] ;  /* 0x000400000328083b */ /* 0x0006a80000000200 */
[----:B------:R3:W1:Y:S02]  /*67f0*/  @P0 LDSM.16.M88.4 R44, [R0+0x400] ;  /* 0x00040000002c083b */ /* 0x0006640000000200 */
.L_x_102:
[----:B------:R-:W-:Y:S05]  /*6800*/  BSYNC B1 ;  /* 0x0000000000017941 */ /* 0x000fea0003800000 */
.L_x_101:
[----:B--23--:R-:W-:Y:S05]  /*6810*/  VIADD R0, R34, 0x20 ;  /* 0x0000002022007836 */ /* 0x00cfea0000000000 */
[----:B------:R-:W-:Y:S04]  /*6820*/  SHF.R.U32.HI R0, RZ, 0x15, R0 ;  /* 0x00000015ff007819 */ /* 0x000fe80000011600 */
[----:B------:R-:W-:Y:S11]  /*6830*/  LOP3.LUT P0, RZ, R0, 0x3, R69, 0x48, !PT ;  /* 0x0000000300ff7812 */ /* 0x000ff60007804845 */
[----:B------:R-:W-:Y:S02]  /*6840*/  @!UPT UIADD3 URZ, UPT, UPT, URZ, URZ, URZ ;  /* 0x000000fffffff290 */ /* 0x000fe4000fffe0ff */
[----:B------:R-:W-:Y:S05]  /*6850*/  @!P0 BRA `(.L_x_106) ;  /* 0x0000000000408947 */ /* 0x000fea0003800000 */
[----:B------:R-:W2:Y:S01]  /*6860*/  LDCU.64 UR8, c[0x4][0x70] ;  /* 0x01000e00ff0877ac */ /* 0x000ea20008000a00 */
[----:B------:R-:W-:Y:S01]  /*6870*/  MOV R3, 0x0 ;  /* 0x0000000000037802 */ /* 0x000fe20000000f00 */
[----:B-1----:R-:W-:Y:S02]  /*6880*/  HFMA2 R12, -RZ, RZ, 0, 5.9604644775390625e-08 ;  /* 0x00000001ff0c7431 */ /* 0x002fe400000001ff */
[----:B------:R-:W-:Y:S02]  /*6890*/  IMAD.MOV.U32 R8, RZ, RZ, 0x192 ;  /* 0x00000192ff087424 */ /* 0x000fe400078e00ff */
[----:B------:R-:W-:Y:S01]  /*68a0*/  IMAD.MOV.U32 R13, RZ, RZ, RZ ;  /* 0x000000ffff0d7224 */ /* 0x000fe200078e00ff */
[----:B------:R-:W1:Y:S01]  /*68b0*/  LDCU.64 UR6, c[0x4][0x78] ;  /* 0x01000f00ff0677ac */ /* 0x000e620008000a00 */
[----:B------:R-:W3:Y:S01]  /*68c0*/  LDC.64 R2, c[0x4][R3] ;  /* 0x0100000003027b82 */ /* 0x000ee20000000a00 */
[----:B------:R-:W5:Y:S01]  /*68d0*/  LDCU.64 UR4, c[0x4][0x10] ;  /* 0x01000200ff0477ac */ /* 0x000f620008000a00 */
[----:B--2---:R-:W-:Y:S01]  /*68e0*/  MOV R5, UR9 ;  /* 0x0000000900057c02 */ /* 0x004fe20008000f00 */
[----:B------:R-:W-:Y:S01]  /*68f0*/  IMAD.U32 R4, RZ, RZ, UR8 ;  /* 0x00000008ff047e24 */ /* 0x000fe2000f8e00ff */
[----:B-1----:R-:W-:Y:S01]  /*6900*/  MOV R7, UR7 ;  /* 0x0000000700077c02 */ /* 0x002fe20008000f00 */
[----:B------:R-:W-:Y:S01]  /*6910*/  IMAD.U32 R6, RZ, RZ, UR6 ;  /* 0x00000006ff067e24 */ /* 0x000fe2000f8e00ff */
[----:B-----5:R-:W-:Y:S01]  /*6920*/  MOV R11, UR5 ;  /* 0x00000005000b7c02 */ /* 0x020fe20008000f00 */
[----:B------:R-:W-:Y:S02]  /*6930*/  IMAD.U32 R10, RZ, RZ, UR4 ;  /* 0x00000004ff0a7e24 */ /* 0x000fe4000f8e00ff */
[----:B------:R-:W-:Y:S07]  /*6940*/  LEPC R20, `(.L_x_106) ;  /* 0x000000001014794e */ /* 0x000fee0000000000 */
[----:B---34-:R-:W-:Y:S05]  /*6950*/  CALL.ABS.NOINC R2 ;  /* 0x0000000002007343 */ /* 0x018fea0003c00000 */
.L_x_106:
[----:B------:R-:W-:Y:S01]  /*6960*/  ISETP.NE.AND P6, PT, R81, RZ, PT ;  /* 0x000000ff5100720c */ /* 0x000fe20003fc5270 */
[----:B------:R-:W-:Y:S05]  /*6970*/  WARPSYNC.ALL ;  /* 0x0000000000007948 */ /* 0x000fea0003800000 */
[----:B------:R-:W-:Y:S01]  /*6980*/  R2UR UR4, R34 ;  /* 0x00000000220472ca */ /* 0x000fe200000e0000 */
[----:B------:R-:W-:Y:S01]  /*6990*/  IMAD.U32 R0, RZ, RZ, UR51 ;  /* 0x00000033ff007e24 */ /* 0x000fe2000f8e00ff */
[----:B----4-:R-:W-:Y:S01]  /*69a0*/  LOP3.LUT R20, R52, 0xffffe000, RZ, 0xc0, !PT ;  /* 0xffffe00034147812 */ /* 0x010fe200078ec0ff */
[----:B------:R-:W-:Y:S01]  /*69b0*/  IMAD.U32 R21, RZ, RZ, UR37 ;  /* 0x00000025ff157e24 */ /* 0x000fe2000f8e00ff */
[----:B------:R-:W-:Y:S01]  /*69c0*/  ISETP.NE.AND P0, PT, R77, RZ, PT ;  /* 0x000000ff4d00720c */ /* 0x000fe20003f05270 */
[----:B------:R-:W-:Y:S02]  /*69d0*/  BSSY.RECONVERGENT B0, `(.L_x_107) ;  /* 0x000005b000007945 */ /* 0x000fe40003800200 */
[----:B------:R-:W-:Y:S05]  /*69e0*/  @P6 LEA R0, R0, UR48, 0x3 ;  /* 0x0000003000006c11 */ /* 0x000fea000f8e18ff */
[----:B------:R-:W-:Y:S01]  /*69f0*/  @P6 VIADD R0, R0, 0x60 ;  /* 0x0000006000006836 */ /* 0x000fe20000000000 */
[----:B-1----:R-:W1:Y:S04]  /*6a00*/  LDTM.16dp128bit.x8 R4, tmem[UR4+0x20] ;  /* 0x00002004000479ee */ /* 0x002e680008180000 */
[----:B------:R-:W-:Y:S01]  /*6a10*/  @P6 PRMT R21, R21, 0x654, R0 ;  /* 0x0000065415156816 */ /* 0x000fe20000000000 */
[C---:B-1----:R-:W-:Y:S01]  /*6a20*/  FMUL R0, R33.reuse, R4 ;  /* 0x0000000421007220 */ /* 0x042fe20000400000 */
[C---:B------:R-:W-:Y:S01]  /*6a30*/  FMUL R4, R33.reuse, R8 ;  /* 0x0000000821047220 */ /* 0x040fe20000400000 */
[C---:B------:R-:W-:Y:S01]  /*6a40*/  FMUL R8, R33.reuse, R12 ;  /* 0x0000000c21087220 */ /* 0x040fe20000400000 */
[----:B------:R-:W-:Y:S01]  /*6a50*/  FMUL R12, R33, R16 ;  /* 0x00000010210c7220 */ /* 0x000fe20000400000 */
[----:B------:R-:W-:Y:S01]  /*6a60*/  LOP3.LUT R16, R53, 0xffffe000, RZ, 0xc0, !PT ;  /* 0xffffe00035107812 */ /* 0x000fe200078ec0ff */
[C---:B------:R-:W-:Y:S01]  /*6a70*/  FMUL R2, R33.reuse, R5 ;  /* 0x0000000521027220 */ /* 0x040fe20000400000 */
[C---:B------:R-:W-:Y:S01]  /*6a80*/  FMUL R3, R33.reuse, R6 ;  /* 0x0000000621037220 */ /* 0x040fe20000400000 */
[----:B------:R-:W-:Y:S01]  /*6a90*/  FMUL R5, R33, R9 ;  /* 0x0000000921057220 */ /* 0x000fe20000400000 */
[----:B------:R-:W-:Y:S01]  /*6aa0*/  FFMA R36, R35, R20, R0 ;  /* 0x0000001423247223 */ /* 0x000fe20000000000 */
[----:B------:R-:W-:Y:S01]  /*6ab0*/  LOP3.LUT R0, R54, 0xffffe000, RZ, 0xc0, !PT ;  /* 0xffffe00036007812 */ /* 0x000fe200078ec0ff */
[C---:B------:R-:W-:Y:S01]  /*6ac0*/  FMUL R6, R33.reuse, R10 ;  /* 0x0000000a21067220 */ /* 0x040fe20000400000 */
[C---:B------:R-:W-:Y:S01]  /*6ad0*/  FMUL R9, R33.reuse, R13 ;  /* 0x0000000d21097220 */ /* 0x040fe20000400000 */
[C---:B------:R-:W-:Y:S01]  /*6ae0*/  FMUL R10, R33.reuse, R14 ;  /* 0x0000000e210a7220 */ /* 0x040fe20000400000 */
[----:B------:R-:W-:Y:S01]  /*6af0*/  F2FP.TF32.F32.PACK_B R36, R36 ;  /* 0x00000024ff24723e */ /* 0x000fe200024050ff */
[----:B------:R-:W-:Y:S01]  /*6b00*/  FMUL R13, R33, R17 ;  /* 0x00000011210d7220 */ /* 0x000fe20000400000 */
[----:B------:R-:W-:Y:S01]  /*6b10*/  LOP3.LUT R17, R55, 0xffffe000, RZ, 0xc0, !PT ;  /* 0xffffe00037117812 */ /* 0x000fe200078ec0ff */
[----:B------:R-:W-:Y:S01]  /*6b20*/  FMUL R14, R33, R18 ;  /* 0x00000012210e7220 */ /* 0x000fe20000400000 */
[----:B------:R-:W-:Y:S01]  /*6b30*/  LOP3.LUT R18, R48, 0xffffe000, RZ, 0xc0, !PT ;  /* 0xffffe00030127812 */ /* 0x000fe200078ec0ff */
[----:B------:R-:W-:Y:S01]  /*6b40*/  FFMA R37, R35, R16, R2 ;  /* 0x0000001023257223 */ /* 0x000fe20000000002 */
[----:B------:R-:W-:Y:S01]  /*6b50*/  LOP3.LUT R2, R49, 0xffffe000, RZ, 0xc0, !PT ;  /* 0xffffe00031027812 */ /* 0x000fe200078ec0ff */
[----:B------:R-:W-:Y:S01]  /*6b60*/  FMUL R7, R33, R7 ;  /* 0x0000000721077220 */ /* 0x000fe20000400000 */
[----:B------:R-:W-:Y:S01]  /*6b70*/  LOP3.LUT R16, R41, 0xffffe000, RZ, 0xc0, !PT ;  /* 0xffffe00029107812 */ /* 0x000fe200078ec0ff */
[C---:B------:R-:W-:Y:S01]  /*6b80*/  FFMA R38, R35.reuse, R0, R3 ;  /* 0x0000000023267223 */ /* 0x040fe20000000003 */
[----:B------:R-:W-:Y:S01]  /*6b90*/  LOP3.LUT R0, R50, 0xffffe000, RZ, 0xc0, !PT ;  /* 0xffffe00032007812 */ /* 0x000fe200078ec0ff */
[C---:B------:R-:W-:Y:S01]  /*6ba0*/  FFMA R39, R35.reuse, R17, R7 ;  /* 0x0000001123277223 */ /* 0x040fe20000000007 */
[----:B------:R-:W-:Y:S01]  /*6bb0*/  LOP3.LUT R3, R40, 0xffffe000, RZ, 0xc0, !PT ;  /* 0xffffe00028037812 */ /* 0x000fe200078ec0ff */
[C---:B------:R-:W-:Y:S01]  /*6bc0*/  FFMA R4, R35.reuse, R18, R4 ;  /* 0x0000001223047223 */ /* 0x040fe20000000004 */
[----:B------:R-:W-:Y:S01]  /*6bd0*/  F2FP.TF32.F32.PACK_B R37, R37 ;  /* 0x00000025ff25723e */ /* 0x000fe200024050ff */
[----:B------:R-:W-:Y:S01]  /*6be0*/  FFMA R5, R35, R2, R5 ;  /* 0x0000000223057223 */ /* 0x000fe20000000005 */
[----:B------:R-:W-:Y:S01]  /*6bf0*/  LOP3.LUT R2, R51, 0xffffe000, RZ, 0xc0, !PT ;  /* 0xffffe00033027812 */ /* 0x000fe200078ec0ff */
[----:B------:R-:W-:Y:S01]  /*6c00*/  FMUL R11, R33, R11 ;  /* 0x0000000b210b7220 */ /* 0x000fe20000400000 */
[----:B------:R-:W-:Y:S01]  /*6c10*/  F2FP.TF32.F32.PACK_B R38, R38 ;  /* 0x00000026ff26723e */ /* 0x000fe200024050ff */
[C---:B------:R-:W-:Y:S01]  /*6c20*/  FFMA R6, R35.reuse, R0, R6 ;  /* 0x0000000023067223 */ /* 0x040fe20000000006 */
[----:B------:R-:W-:Y:S01]  /*6c30*/  LOP3.LUT R0, R42, 0xffffe000, RZ, 0xc0, !PT ;  /* 0xffffe0002a007812 */ /* 0x000fe200078ec0ff */
[----:B------:R-:W-:Y:S01]  /*6c40*/  FFMA R7, R35, R2, R11 ;  /* 0x0000000223077223 */ /* 0x000fe2000000000b */
[----:B------:R-:W-:Y:S01]  /*6c50*/  LOP3.LUT R2, R43, 0xffffe000, RZ, 0xc0, !PT ;  /* 0xffffe0002b027812 */ /* 0x000fe200078ec0ff */
[----:B------:R-:W-:Y:S01]  /*6c60*/  FFMA R8, R35, R3, R8 ;  /* 0x0000000323087223 */ /* 0x000fe20000000008 */
[----:B------:R-:W-:Y:S01]  /*6c70*/  LOP3.LUT R3, R45, 0xffffe000, RZ, 0xc0, !PT ;  /* 0xffffe0002d037812 */ /* 0x000fe200078ec0ff */
[----:B------:R-:W-:Y:S01]  /*6c80*/  FFMA R9, R35, R16, R9 ;  /* 0x0000001023097223 */ /* 0x000fe20000000009 */
[----:B------:R-:W-:Y:S01]  /*6c90*/  F2FP.TF32.F32.PACK_B R39, R39 ;  /* 0x00000027ff27723e */ /* 0x000fe200024050ff */
[----:B------:R-:W-:Y:S01]  /*6ca0*/  FMUL R15, R33, R15 ;  /* 0x0000000f210f7220 */ /* 0x000fe20000400000 */
[----:B------:R-:W-:Y:S01]  /*6cb0*/  LOP3.LUT R16, R46, 0xffffe000, RZ, 0xc0, !PT ;  /* 0xffffe0002e107812 */ /* 0x000fe200078ec0ff */
[C---:B------:R-:W-:Y:S01]  /*6cc0*/  FFMA R10, R35.reuse, R0, R10 ;  /* 0x00000000230a7223 */ /* 0x040fe2000000000a */
        /* <DEDUP_REMOVED lines=8> */
[----:B------:R-:W-:Y:S01]  /*6d50*/  F2FP.TF32.F32.PACK_B R6, R6 ;  /* 0x00000006ff06723e */ /* 0x000fe200024050ff */
[C---:B------:R-:W-:Y:S01]  /*6d60*/  FFMA R13, R35.reuse, R3, R13 ;  /* 0x00000003230d7223 */ /* 0x040fe2000000000d */
[----:B------:R-:W-:Y:S01]  /*6d70*/  F2FP.TF32.F32.PACK_B R7, R7 ;  /* 0x00000007ff07723e */ /* 0x000fe200024050ff */
[C---:B------:R-:W-:Y:S01]  /*6d80*/  FFMA R14, R35.reuse, R16, R14 ;  /* 0x00000010230e7223 */ /* 0x040fe2000000000e */
[----:B------:R-:W-:Y:S01]  /*6d90*/  FFMA R15, R35, R2, R19 ;  /* 0x00000002230f7223 */ /* 0x000fe20000000013 */
[----:B------:R-:W-:Y:S02]  /*6da0*/  F2FP.TF32.F32.PACK_B R8, R8 ;  /* 0x00000008ff08723e */ /* 0x000fe400024050ff */
[----:B------:R1:W-:Y:S01]  /*6db0*/  STSM.16.M88.4 [R82+0x2400], R4 ;  /* 0x0024000452007844 */ /* 0x0003e20000000200 */
[----:B------:R-:W-:Y:S02]  /*6dc0*/  F2FP.TF32.F32.PACK_B R9, R9 ;  /* 0x00000009ff09723e */ /* 0x000fe400024050ff */
[----:B------:R-:W-:Y:S02]  /*6dd0*/  F2FP.TF32.F32.PACK_B R10, R10 ;  /* 0x0000000aff0a723e */ /* 0x000fe400024050ff */
[----:B------:R-:W-:Y:S02]  /*6de0*/  F2FP.TF32.F32.PACK_B R11, R11 ;  /* 0x0000000bff0b723e */ /* 0x000fe400024050ff */
[----:B------:R-:W-:Y:S02]  /*6df0*/  F2FP.TF32.F32.PACK_B R12, R12 ;  /* 0x0000000cff0c723e */ /* 0x000fe400024050ff */
[----:B------:R-:W-:Y:S01]  /*6e00*/  F2FP.TF32.F32.PACK_B R13, R13 ;  /* 0x0000000dff0d723e */ /* 0x000fe200024050ff */
[----:B------:R1:W-:Y:S01]  /*6e10*/  STSM.16.M88.4 [R85+0x2000], R8 ;  /* 0x0020000855007844 */ /* 0x0003e20000000200 */
[----:B------:R-:W-:Y:S02]  /*6e20*/  F2FP.TF32.F32.PACK_B R14, R14 ;  /* 0x0000000eff0e723e */ /* 0x000fe400024050ff */
[----:B------:R-:W-:Y:S02]  /*6e30*/  F2FP.TF32.F32.PACK_B R15, R15 ;  /* 0x0000000fff0f723e */ /* 0x000fe400024050ff */
[----:B------:R-:W-:Y:S02]  /*6e40*/  LEA R0, R87, UR48, 0x3 ;  /* 0x0000003057007c11 */ /* 0x000fe4000f8e18ff */
[----:B------:R-:W-:Y:S01]  /*6e50*/  @P6 SHF.L.U32 R2, R74, 0x1f, RZ ;  /* 0x0000001f4a026819 */ /* 0x000fe200000006ff */
[----:B------:R1:W-:Y:S01]  /*6e60*/  STSM.16.M88.4 [R86+0x2000], R12 ;  /* 0x0020000c56007844 */ /* 0x0003e20000000200 */
        /* <DEDUP_REMOVED lines=8> */
[----:B------:R-:W-:Y:S02]  /*6ef0*/  UIADD3 UR8, UP0, UPT, UR52, 0x680, URZ ;  /* 0x0000068034087890 */ /* 0x000fe4000ff1e0ff */
[----:B------:R-:W-:Y:S02]  /*6f00*/  UIADD3 UR5, UPT, UPT, UR41, 0x20, URZ ;  /* 0x0000002029057890 */ /* 0x000fe4000fffe0ff */
[----:B------:R-:W-:Y:S02]  /*6f10*/  UIADD3 UR4, UPT, UPT, UR48, 0x2400, URZ ;  /* 0x0000240030047890 */ /* 0x000fe4000fffe0ff */
[----:B------:R-:W-:Y:S01]  /*6f20*/  UIADD3.X UR9, UPT, UPT, URZ, UR53, URZ, UP0, !UPT ;  /* 0x00000035ff097290 */ /* 0x000fe200087fe4ff */
[----:B------:R-:W-:Y:S01]  /*6f30*/  UMOV UR6, UR42 ;  /* 0x0000002a00067c82 */ /* 0x000fe20008000000 */
[----:B------:R-:W-:Y:S07]  /*6f40*/  UMOV UR7, UR36 ;  /* 0x0000002400077c82 */ /* 0x000fee0008000000 */
[----:B------:R2:W-:Y:S01]  /*6f50*/  UTMASTG.3D [UR4], [UR8] ;  /* 0x00000004080073b5 */ /* 0x0005e20008010000 */
[----:B------:R0:W-:Y:S01]  /*6f60*/  UTMACMDFLUSH ;  /* 0x00000000000079b7 */ /* 0x0001e20000000000 */
[----:B--2---:R-:W-:Y:S04]  /*6f70*/  DEPBAR.LE SB0, 0x1 ;  /* 0x000080400000791a */ /* 0x004fe80000000000 */
.L_x_108:
[----:B------:R-:W-:Y:S05]  /*6f80*/  BSYNC.RECONVERGENT B0 ;  /* 0x0000000000007941 */ /* 0x000fea0003800200 */
.L_x_107:
[----:B------:R-:W-:Y:S01]  /*6f90*/  BAR.SYNC.DEFER_BLOCKING 0x1, 0x80 ;  /* 0x0042000000007b1d */ /* 0x000fe20000010000 */
[----:B------:R-:W-:Y:S04]  /*6fa0*/  UIADD3 UR40, UPT, UPT, UR51, 0x1, URZ ;  /* 0x0000000133287890 */ /* 0x000fe8000fffe0ff */
[----:B------:R-:W-:Y:S04]  /*6fb0*/  UISETP.NE.AND UP0, UPT, UR40, 0x4, UPT ;  /* 0x000000042800788c */ /* 0x000fe8000bf05270 */
[----:B------:R-:W-:Y:S01]  /*6fc0*/  USEL UR40, UR40, URZ, UP0 ;  /* 0x000000ff28287287 */ /* 0x000fe20008000000 */
[----:B------:R2:W-:Y:S01]  /*6fd0*/  @P6 SYNCS.ARRIVE.TRANS64.RED.A1T0 RZ, [R21+URZ], RZ ;  /* 0x000000ff15ff69a7 */ /* 0x0005e200081004ff */
[----:B------:R-:W-:Y:S01]  /*6fe0*/  BSSY B1, `(.L_x_109) ;  /* 0x0000018000017945 */ /* 0x000fe20003800000 */
[----:B------:R-:W3:Y:S02]  /*6ff0*/  @P6 SYNCS.PHASECHK.TRANS64.TRYWAIT P0, [R0+URZ+0x40], R2 ;  /* 0x00004002000065a7 */ /* 0x000ee400080011ff */
[----:B---3--:R-:W-:Y:S01]  /*7000*/  @P6 SEL R89, RZ, 0x1, !P0 ;  /* 0x00000001ff596807 */ /* 0x008fe20004000000 */
[----:B--2---:R-:W-:Y:S06]  /*7010*/  @!P6 BRA `(.L_x_110) ;  /* 0x000000000050e947 */ /* 0x004fec0003800000 */
        /* <DEDUP_REMOVED lines=8> */
[----:B------:R-:W-:Y:S04]  /*70a0*/  SHF.L.U32 R5, R74, 0x1f, RZ ;  /* 0x0000001f4a057819 */ /* 0x000fe800000006ff */
[----:B------:R-:W1:Y:S02]  /*70b0*/  SYNCS.PHASECHK.TRANS64.TRYWAIT P0, [R0+URZ+0x40], R5 ;  /* 0x00004005000075a7 */ /* 0x000e6400080011ff */
[----:B-1----:R-:W-:Y:S05]  /*70c0*/  @!P0 BRA `(.L_x_113) ;  /* 0x0000001c00f08947 */ /* 0x002fea0003800000 */
.L_x_112:
[----:B------:R-:W-:Y:S05]  /*70d0*/  BSYNC B0 ;  /* 0x0000000000007941 */ /* 0x000fea0003800000 */
.L_x_111:
[----:B------:R-:W-:Y:S02]  /*70e0*/  ISETP.NE.AND P0, PT, R90, RZ, PT ;  /* 0x000000ff5a00720c */ /* 0x000fe40003f05270 */
[----:B------:R-:W-:Y:S11]  /*70f0*/  IADD3 R87, PT, PT, R87, 0x1, RZ ;  /* 0x0000000157577810 */ /* 0x000ff60007ffe0ff */
[----:B-1----:R-:W-:Y:S01]  /*7100*/  @P0 IMAD.IADD R0, R75, 0x1, R2 ;  /* 0x000000014b000824 */ /* 0x002fe200078e0202 */
[----:B------:R-:W-:Y:S05]  /*7110*/  @P0 WARPSYNC.ALL ;  /* 0x0000000000000948 */ /* 0x000fea0003800000 */
[----:B------:R2:W3:Y:S04]  /*7120*/  @P0 LDSM.16.M88.4 R52, [R4+UR48+0x400] ;  /* 0x000400300434083b */ /* 0x0004e80008000200 */
[----:B------:R2:W4:Y:S04]  /*7130*/  @P0 LDSM.16.M88.4 R48, [R3+0x400] ;  /* 0x000400000330083b */ /* 0x0005280000000200 */
[----:B------:R2:W1:Y:S04]  /*7140*/  @P0 LDSM.16.M88.4 R40, [R2+0x400] ;  /* 0x000400000228083b */ /* 0x0004680000000200 */
[----:B------:R2:W1:Y:S02]  /*7150*/  @P0 LDSM.16.M88.4 R44, [R0+0x400] ;  /* 0x00040000002c083b */ /* 0x0004640000000200 */
.L_x_110:
[----:B------:R-:W-:Y:S05]  /*7160*/  BSYNC B1 ;  /* 0x0000000000017941 */ /* 0x000fea0003800000 */
.L_x_109:
[----:B--2---:R-:W-:Y:S05]  /*7170*/  VIADD R0, R34, 0x40 ;  /* 0x0000004022007836 */ /* 0x004fea0000000000 */
        /* <DEDUP_REMOVED lines=20> */
.L_x_114:
[----:B------:R-:W-:Y:S01]  /*72c0*/  ISETP.NE.AND P6, PT, R81, RZ, PT ;  /* 0x000000ff5100720c */ /* 0x000fe20003fc5270 */
[----:B------:R-:W-:Y:S05]  /*72d0*/  WARPSYNC.ALL ;  /* 0x0000000000007948 */ /* 0x000fea0003800000 */
[----:B------:R-:W-:Y:S01]  /*72e0*/  R2UR UR4, R34 ;  /* 0x00000000220472ca */ /* 0x000fe200000e0000 */
[----:B------:R-:W-:Y:S01]  /*72f0*/  IMAD.U32 R0, RZ, RZ, UR40 ;  /* 0x00000028ff007e24 */ /* 0x000fe2000f8e00ff */
[----:B---3--:R-:W-:Y:S01]  /*7300*/  LOP3.LUT R20, R52, 0xffffe000, RZ, 0xc0, !PT ;  /* 0xffffe00034147812 */ /* 0x008fe200078ec0ff */
        /* <DEDUP_REMOVED lines=24> */
[----:B----4-:R-:W-:Y:S01]  /*7490*/  LOP3.LUT R18, R48, 0xffffe000, RZ, 0xc0, !PT ;  /* 0xffffe00030127812 */ /* 0x010fe200078ec0ff */
        /* <DEDUP_REMOVED lines=68> */
.L_x_116:
[----:B------:R-:W-:Y:S05]  /*78e0*/  BSYNC.RECONVERGENT B0 ;  /* 0x0000000000007941 */ /* 0x000fea0003800200 */
.L_x_115:
        /* <DEDUP_REMOVED lines=12> */
[----:B------:R-:W-:Y:S04]  /*79b0*/  @P1 IMAD R87, R87, 0x2000, R88 ;  /* 0x0000200057571824 */ /* 0x000fe800078e0258 */
[----:B------:R-:W-:Y:S05]  /*79c0*/  @P1 VIADD R3, R87, UR48 ;  /* 0x0000003057031c36 */ /* 0x000fea0008000000 */
[----:B------:R-:W-:Y:S01]  /*79d0*/  @P1 IADD3 R91, PT, PT, R91, R3, RZ ;  /* 0x000000035b5b1210 */ /* 0x000fe20007ffe0ff */
[----:B------:R-:W-:Y:S01]  /*79e0*/  @P1 IMAD.IADD R3, R75, 0x1, R3 ;  /* 0x000000014b031824 */ /* 0x000fe200078e0203 */
[----:B------:R-:W-:Y:S06]  /*79f0*/  @P0 BRA `(.L_x_120) ;  /* 0x00000000000c0947 */ /* 0x000fec0003800000 */
[----:B------:R-:W-:Y:S04]  /*7a00*/  SHF.L.U32 R0, R74, 0x1f, RZ ;  /* 0x0000001f4a007819 */ /* 0x000fe800000006ff */
[----:B------:R-:W2:Y:S02]  /*7a10*/  SYNCS.PHASECHK.TRANS64.TRYWAIT P0, [R2+URZ+0x40], R0 ;  /* 0x00004000020075a7 */ /* 0x000ea400080011ff */
[----:B--2---:R-:W-:Y:S05]  /*7a20*/  @!P0 BRA `(.L_x_121) ;  /* 0x0000001400ac8947 */ /* 0x004fea0003800000 */
.L_x_120:
[----:B------:R-:W-:Y:S05]  /*7a30*/  BSYNC B0 ;  /* 0x0000000000007941 */ /* 0x000fea0003800000 */
.L_x_119:
[----:B------:R-:W-:Y:S11]  /*7a40*/  ISETP.NE.AND P0, PT, R90, RZ, PT ;  /* 0x000000ff5a00720c */ /* 0x000ff60003f05270 */
[----:B------:R-:W-:Y:S02]  /*7a50*/  @!UPT UIADD3 URZ, UPT, UPT, URZ, URZ, URZ ;  /* 0x000000fffffff290 */ /* 0x000fe4000fffe0ff */
[----:B--2---:R-:W-:Y:S01]  /*7a60*/  @P0 IADD3 R0, PT, PT, R75, R91, RZ ;  /* 0x0000005b4b000210 */ /* 0x004fe20007ffe0ff */
[----:B------:R-:W-:Y:S05]  /*7a70*/  @P0 WARPSYNC.ALL ;  /* 0x0000000000000948 */ /* 0x000fea0003800000 */
[----:B------:R2:W3:Y:S04]  /*7a80*/  @P0 LDSM.16.M88.4 R52, [R87+UR48+0x400] ;  /* 0x000400305734083b */ /* 0x0004e80008000200 */
[----:B------:R2:W4:Y:S04]  /*7a90*/  @P0 LDSM.16.M88.4 R48, [R3+0x400] ;  /* 0x000400000330083b */ /* 0x0005280000000200 */
[----:B------:R2:W1:Y:S04]  /*7aa0*/  @P0 LDSM.16.M88.4 R40, [R91+0x400] ;  /* 0x000400005b28083b */ /* 0x0004680000000200 */
[----:B------:R2:W1:Y:S02]  /*7ab0*/  @P0 LDSM.16.M88.4 R44, [R0+0x400] ;  /* 0x00040000002c083b */ /* 0x0004640000000200 */
.L_x_118:
[----:B------:R-:W-:Y:S05]  /*7ac0*/  BSYNC B1 ;  /* 0x0000000000017941 */ /* 0x000fea0003800000 */
.L_x_117:
        /* <DEDUP_REMOVED lines=21> */
.L_x_122:
[----:B------:R-:W-:Y:S01]  /*7c20*/  ISETP.NE.AND P0, PT, R77, RZ, PT ;  /* 0x000000ff4d00720c */ /* 0x000fe20003f05270 */
[----:B------:R-:W-:Y:S05]  /*7c30*/  WARPSYNC.ALL ;  /* 0x0000000000007948 */ /* 0x000fea0003800000 */
[----:B------:R-:W-:Y:S01]  /*7c40*/  R2UR UR4, R34 ;  /* 0x00000000220472ca */ /* 0x000fe200000e0000 */
[----:B------:R-:W-:Y:S01]  /*7c50*/  BSSY.RECONVERGENT B0, `(.L_x_123) ;  /* 0x000005c000007945 */ /* 0x000fe20003800200 */
[----:B------:R-:W-:Y:S02]  /*7c60*/  R2UR UR5, R84 ;  /* 0x00000000540572ca */ /* 0x000fe400000e0000 */
[----:B---3--:R-:W-:Y:S02]  /*7c70*/  LOP3.LUT R0, R52, 0xffffe000, RZ, 0xc0, !PT ;  /* 0xffffe00034007812 */ /* 0x008fe400078ec0ff */
[----:B------:R-:W-:Y:S02]  /*7c80*/  LOP3.LUT R2, R53, 0xffffe000, RZ, 0xc0, !PT ;  /* 0xffffe00035027812 */ /* 0x000fe400078ec0ff */
[----:B------:R-:W-:Y:S02]  /*7c90*/  LOP3.LUT R3, R54, 0xffffe000, RZ, 0xc0, !PT ;  /* 0xffffe00036037812 */ /* 0x000fe400078ec0ff */
[----:B------:R-:W-:Y:S02]  /*7ca0*/  LOP3.LUT R20, R55, 0xffffe000, RZ, 0xc0, !PT ;  /* 0xffffe00037147812 */ /* 0x000fe400078ec0ff */
[----:B----4-:R-:W-:Y:S01]  /*7cb0*/  LOP3.LUT R21, R48, 0xffffe000, RZ, 0xc0, !PT ;  /* 0xffffe00030157812 */ /* 0x010fe200078ec0ff */
[----:B-1----:R-:W1:Y:S01]  /*7cc0*/  LDTM.16dp128bit.x8 R4, tmem[UR4+0x60] ;  /* 0x00006004000479ee */ /* 0x002e620008180000 */
[----:B------:R-:W-:Y:S01]  /*7cd0*/  LOP3.LUT R34, R49, 0xffffe000, RZ, 0xc0, !PT ;  /* 0xffffe00031227812 */ /* 0x000fe200078ec0ff */
[----:B------:R-:W-:Y:S01]  /*7ce0*/  UIADD3 UR5, UPT, UPT, UR5, 0xd0, URZ ;  /* 0x000000d005057890 */ /* 0x000fe2000fffe0ff */
[----:B------:R-:W-:Y:S01]  /*7cf0*/  LOP3.LUT R36, R50, 0xffffe000, RZ, 0xc0, !PT ;  /* 0xffffe00032247812 */ /* 0x000fe200078ec0ff */
[----:B------:R-:W-:Y:S01]  /*7d00*/  NOP ;  /* 0x0000000000007918 */ /* 0x000fe20000000000 */
[----:B------:R-:W-:Y:S01]  /*7d10*/  LOP3.LUT R37, R51, 0xffffe000, RZ, 0xc0, !PT ;  /* 0xffffe00033257812 */ /* 0x000fe200078ec0ff */
[----:B------:R-:W-:Y:S01]  /*7d20*/  UPRMT UR5, UR37, 0x654, UR5 ;  /* 0x0000065425057896 */ /* 0x000fe20008000005 */
[----:B------:R-:W-:Y:S02]  /*7d30*/  LOP3.LUT R38, R40, 0xffffe000, RZ, 0xc0, !PT ;  /* 0xffffe00028267812 */ /* 0x000fe400078ec0ff */
[----:B------:R-:W-:Y:S02]  /*7d40*/  LOP3.LUT R39, R41, 0xffffe000, RZ, 0xc0, !PT ;  /* 0xffffe00029277812 */ /* 0x000fe400078ec0ff */
[----:B------:R-:W-:Y:S02]  /*7d50*/  LOP3.LUT R40, R42, 0xffffe000, RZ, 0xc0, !PT ;  /* 0xffffe0002a287812 */ /* 0x000fe400078ec0ff */
[----:B------:R-:W-:Y:S02]  /*7d60*/  LOP3.LUT R41, R43, 0xffffe000, RZ, 0xc0, !PT ;  /* 0xffffe0002b297812 */ /* 0x000fe400078ec0ff */
[----:B------:R-:W-:Y:S01]  /*7d70*/  LOP3.LUT R42, R44, 0xffffe000, RZ, 0xc0, !PT ;  /* 0xffffe0002c2a7812 */ /* 0x000fe200078ec0ff */
[----:B-1----:R-:W-:Y:S01]  /*7d80*/  SYNCS.ARRIVE.TRANS64.RED.A1T0 RZ, [UR5], RZ ;  /* 0x000000ffffff79a7 */ /* 0x002fe20008100405 */
[----:B------:R-:W-:Y:S02]  /*7d90*/  LOP3.LUT R43, R45, 0xffffe000, RZ, 0xc0, !PT ;  /* 0xffffe0002d2b7812 */ /* 0x000fe400078ec0ff */
[----:B------:R-:W-:Y:S02]  /*7da0*/  LOP3.LUT R44, R46, 0xffffe000, RZ, 0xc0, !PT ;  /* 0xffffe0002e2c7812 */ /* 0x000fe400078ec0ff */
[----:B------:R-:W-:Y:S01]  /*7db0*/  LOP3.LUT R45, R47, 0xffffe000, RZ, 0xc0, !PT ;  /* 0xffffe0002f2d7812 */ /* 0x000fe200078ec0ff */
[C---:B------:R-:W-:Y:S01]  /*7dc0*/  FMUL R4, R33.reuse, R4 ;  /* 0x0000000421047220 */ /* 0x040fe20000400000 */
[C---:B------:R-:W-:Y:S01]  /*7dd0*/  FMUL R5, R33.reuse, R5 ;  /* 0x0000000521057220 */ /* 0x040fe20000400000 */
[C---:B------:R-:W-:Y:S01]  /*7de0*/  FMUL R6, R33.reuse, R6 ;  /* 0x0000000621067220 */ /* 0x040fe20000400000 */
[----:B------:R-:W-:Y:S01]  /*7df0*/  FMUL R7, R33, R7 ;  /* 0x0000000721077220 */ /* 0x000fe20000400000 */
[----:B------:R-:W-:Y:S01]  /*7e00*/  FFMA R4, R35, R0, R4 ;  /* 0x0000000023047223 */ /* 0x000fe20000000004 */
[----:B------:R-:W-:Y:S01]  /*7e10*/  FMUL R8, R33, R8 ;  /* 0x0000000821087220 */ /* 0x000fe20000400000 */
[----:B------:R-:W-:Y:S01]  /*7e20*/  FFMA R5, R35, R2, R5 ;  /* 0x0000000223057223 */ /* 0x000fe20000000005 */
[----:B------:R-:W-:Y:S01]  /*7e30*/  FMUL R9, R33, R9 ;  /* 0x0000000921097220 */ /* 0x000fe20000400000 */
[----:B------:R-:W-:Y:S01]  /*7e40*/  FFMA R6, R35, R3, R6 ;  /* 0x0000000323067223 */ /* 0x000fe20000000006 */
[----:B------:R-:W-:Y:S01]  /*7e50*/  F2FP.TF32.F32.PACK_B R4, R4 ;  /* 0x00000004ff04723e */ /* 0x000fe200024050ff */
[----:B------:R-:W-:Y:S01]  /*7e60*/  FMUL R10, R33, R10 ;  /* 0x0000000a210a7220 */ /* 0x000fe20000400000 */
[----:B------:R-:W-:Y:S01]  /*7e70*/  F2FP.TF32.F32.PACK_B R5, R5 ;  /* 0x00000005ff05723e */ /* 0x000fe200024050ff */
[----:B------:R-:W-:Y:S01]  /*7e80*/  FFMA R7, R35, R20, R7 ;  /* 0x0000001423077223 */ /* 0x000fe20000000007 */
[----:B------:R-:W-:Y:S01]  /*7e90*/  FMUL R11, R33, R11 ;  /* 0x0000000b210b7220 */ /* 0x000fe20000400000 */
        /* <DEDUP_REMOVED lines=8> */
[----:B------:R-:W-:Y:S01]  /*7f20*/  F2FP.TF32.F32.PACK_B R6, R6 ;  /* 0x00000006ff06723e */ /* 0x000fe200024050ff */
[----:B------:R-:W-:Y:S01]  /*7f30*/  FFMA R12, R35, R38, R12 ;  /* 0x00000026230c7223 */ /* 0x000fe2000000000c */
[----:B------:R-:W-:Y:S01]  /*7f40*/  F2FP.TF32.F32.PACK_B R7, R7 ;  /* 0x00000007ff07723e */ /* 0x000fe200024050ff */
[----:B------:R-:W-:Y:S01]  /*7f50*/  FMUL R16, R33, R16 ;  /* 0x0000001021107220 */ /* 0x000fe20000400000 */
[----:B------:R-:W-:Y:S01]  /*7f60*/  FFMA R13, R35, R39, R13 ;  /* 0x00000027230d7223 */ /* 0x000fe2000000000d */
[----:B------:R-:W-:Y:S01]  /*7f70*/  FMUL R17, R33, R17 ;  /* 0x0000001121117220 */ /* 0x000fe20000400000 */
[----:B------:R-:W-:Y:S01]  /*7f80*/  FFMA R14, R35, R40, R14 ;  /* 0x00000028230e7223 */ /* 0x000fe2000000000e */
[----:B------:R1:W-:Y:S01]  /*7f90*/  STSM.16.M88.4 [R83+0x6400], R4 ;  /* 0x0064000453007844 */ /* 0x0003e20000000200 */
[----:B------:R-:W-:Y:S01]  /*7fa0*/  FMUL R18, R33, R18 ;  /* 0x0000001221127220 */ /* 0x000fe20000400000 */
[----:B------:R-:W-:Y:S01]  /*7fb0*/  FFMA R15, R35, R41, R15 ;  /* 0x00000029230f7223 */ /* 0x000fe2000000000f */
[----:B------:R-:W-:Y:S01]  /*7fc0*/  FMUL R19, R33, R19 ;  /* 0x0000001321137220 */ /* 0x000fe20000400000 */
[----:B------:R-:W-:Y:S01]  /*7fd0*/  F2FP.TF32.F32.PACK_B R8, R8 ;  /* 0x00000008ff08723e */ /* 0x000fe200024050ff */
[C---:B------:R-:W-:Y:S01]  /*7fe0*/  FFMA R16, R35.reuse, R42, R16 ;  /* 0x0000002a23107223 */ /* 0x040fe20000000010 */
[----:B------:R-:W-:Y:S01]  /*7ff0*/  F2FP.TF32.F32.PACK_B R9, R9 ;  /* 0x00000009ff09723e */ /* 0x000fe200024050ff */
[C---:B------:R-:W-:Y:S01]  /*8000*/  FFMA R17, R35.reuse, R43, R17 ;  /* 0x0000002b23117223 */ /* 0x040fe20000000011 */
[----:B------:R-:W-:Y:S01]  /*8010*/  F2FP.TF32.F32.PACK_B R10, R10 ;  /* 0x0000000aff0a723e */ /* 0x000fe200024050ff */
[C---:B------:R-:W-:Y:S01]  /*8020*/  FFMA R18, R35.reuse, R44, R18 ;  /* 0x0000002c23127223 */ /* 0x040fe20000000012 */
[----:B------:R-:W-:Y:S01]  /*8030*/  F2FP.TF32.F32.PACK_B R11, R11 ;  /* 0x0000000bff0b723e */ /* 0x000fe200024050ff */
[----:B------:R-:W-:Y:S01]  /*8040*/  FFMA R19, R35, R45, R19 ;  /* 0x0000002d23137223 */ /* 0x000fe20000000013 */
[----:B------:R-:W-:Y:S02]  /*8050*/  F2FP.TF32.F32.PACK_B R12, R12 ;  /* 0x0000000cff0c723e */ /* 0x000fe400024050ff */
[----:B------:R-:W-:Y:S01]  /*8060*/  F2FP.TF32.F32.PACK_B R13, R13 ;  /* 0x0000000dff0d723e */ /* 0x000fe200024050ff */
[----:B------:R1:W-:Y:S01]  /*8070*/  STSM.16.M88.4 [R82+0x6400], R8 ;  /* 0x0064000852007844 */ /* 0x0003e20000000200 */
[----:B------:R-:W-:Y:S02]  /*8080*/  F2FP.TF32.F32.PACK_B R14, R14 ;  /* 0x0000000eff0e723e */ /* 0x000fe400024050ff */
[----:B------:R-:W-:Y:S02]  /*8090*/  F2FP.TF32.F32.PACK_B R15, R15 ;  /* 0x0000000fff0f723e */ /* 0x000fe400024050ff */
[----:B------:R-:W-:Y:S02]  /*80a0*/  F2FP.TF32.F32.PACK_B R16, R16 ;  /* 0x00000010ff10723e */ /* 0x000fe400024050ff */
[----:B------:R-:W-:Y:S01]  /*80b0*/  F2FP.TF32.F32.PACK_B R17, R17 ;  /* 0x00000011ff11723e */ /* 0x000fe200024050ff */
[----:B------:R1:W-:Y:S01]  /*80c0*/  STSM.16.M88.4 [R85+0x6000], R12 ;  /* 0x0060000c55007844 */ /* 0x0003e20000000200 */
[----:B------:R-:W-:Y:S02]  /*80d0*/  F2FP.TF32.F32.PACK_B R18, R18 ;  /* 0x00000012ff12723e */ /* 0x000fe400024050ff */
[----:B------:R-:W-:Y:S05]  /*80e0*/  F2FP.TF32.F32.PACK_B R19, R19 ;  /* 0x00000013ff13723e */ /* 0x000fea00024050ff */
        /* <DEDUP_REMOVED lines=18> */
.L_x_124:
[----:B------:R-:W-:Y:S05]  /*8210*/  BSYNC.RECONVERGENT B0 ;  /* 0x0000000000007941 */ /* 0x000fea0003800200 */
.L_x_123:
[----:B------:R-:W-:Y:S01]  /*8220*/  BAR.SYNC.DEFER_BLOCKING 0x1, 0x80 ;  /* 0x0042000000007b1d */ /* 0x000fe20000010000 */
[----:B------:R-:W-:Y:S01]  /*8230*/  UISETP.NE.AND UP0, UPT, UR49, -0x4, UPT ;  /* 0xfffffffc3100788c */ /* 0x000fe2000bf05270 */
[----:B------:R-:W-:Y:S08]  /*8240*/  IADD3 R31, PT, PT, R31, 0x1, RZ ;  /* 0x000000011f1f7810 */ /* 0x000ff00007ffe0ff */
[----:B------:R-:W-:Y:S05]  /*8250*/  BRA.U !UP0, `(.L_x_125) ;  /* 0x0000000108287547 */ /* 0x000fea000b800000 */
[----:B------:R-:W-:Y:S01]  /*8260*/  ISETP.NE.AND P0, PT, R81, RZ, PT ;  /* 0x000000ff5100720c */ /* 0x000fe20003f05270 */
[----:B------:R-:W-:Y:S01]  /*8270*/  IMAD.U32 R2, RZ, RZ, UR51 ;  /* 0x00000033ff027e24 */ /* 0x000fe2000f8e00ff */
[----:B------:R-:W-:Y:S01]  /*8280*/  UIADD3 UR51, UPT, UPT, UR51, 0x1, URZ ;  /* 0x0000000133337890 */ /* 0x000fe2000fffe0ff */
[----:B------:R-:W-:Y:S03]  /*8290*/  IMAD.U32 R0, RZ, RZ, UR37 ;  /* 0x00000025ff007e24 */ /* 0x000fe6000f8e00ff */
[----:B------:R-:W-:Y:S04]  /*82a0*/  UISETP.NE.AND UP0, UPT, UR51, 0x4, UPT ;  /* 0x000000043300788c */ /* 0x000fe8000bf05270 */
[----:B------:R-:W-:Y:S03]  /*82b0*/  USEL UR51, UR51, URZ, UP0 ;  /* 0x000000ff33337287 */ /* 0x000fe60008000000 */
[----:B------:R-:W-:Y:S05]  /*82c0*/  @P0 LEA R2, R2, UR48, 0x3 ;  /* 0x0000003002020c11 */ /* 0x000fea000f8e18ff */
[----:B------:R-:W-:Y:S05]  /*82d0*/  @P0 VIADD R2, R2, 0x60 ;  /* 0x0000006002020836 */ /* 0x000fea0000000000 */
[----:B------:R-:W-:Y:S04]  /*82e0*/  @P0 PRMT R0, R0, 0x654, R2 ;  /* 0x0000065400000816 */ /* 0x000fe80000000002 */
[----:B------:R2:W-:Y:S03]  /*82f0*/  @P0 SYNCS.ARRIVE.TRANS64.RED.A1T0 RZ, [R0+URZ], RZ ;  /* 0x000000ff00ff09a7 */ /* 0x0005e600081004ff */
.L_x_125:
[----:B------:R-:W-:Y:S01]  /*8300*/  ISETP.NE.AND P2, PT, R78, RZ, PT ;  /* 0x000000ff4e00720c */ /* 0x000fe20003f45270 */
[----:B------:R-:W-:Y:S01]  /*8310*/  UIADD3 UR49, UPT, UPT, UR49, 0x4, URZ ;  /* 0x0000000431317890 */ /* 0x000fe2000fffe0ff */
[----:B------:R-:W-:Y:S01]  /*8320*/  ISETP.NE.AND P0, PT, R80, 0x2, PT ;  /* 0x000000025000780c */ /* 0x000fe20003f05270 */
[----:B-1----:R-:W-:Y:S01]  /*8330*/  IMAD.IADD R14, R29, 0x1, R62 ;  /* 0x000000011d0e7824 */ /* 0x002fe200078e023e */
[----:B------:R-:W-:Y:S01]  /*8340*/  ISETP.NE.AND P1, PT, R31, 0x4, PT ;  /* 0x000000041f00780c */ /* 0x000fe20003f25270 */
[----:B------:R-:W-:Y:S01]  /*8350*/  IMAD.IADD R15, R30, 0x1, R63 ;  /* 0x000000011e0f7824 */ /* 0x000fe200078e023f */
[----:B------:R-:W-:Y:S02]  /*8360*/  SEL R2, RZ, 0x1, P0 ;  /* 0x00000001ff027807 */ /* 0x000fe40000000000 */
[----:B--2---:R-:W-:Y:S02]  /*8370*/  SEL R0, RZ, 0x1, P1 ;  /* 0x00000001ff007807 */ /* 0x004fe40000800000 */
[----:B------:R-:W-:Y:S02]  /*8380*/  LOP3.LUT R72, R72, R2, RZ, 0x3c, !PT ;  /* 0x0000000248487212 */ /* 0x000fe400078e3cff */
[----:B------:R-:W-:Y:S02]  /*8390*/  LOP3.LUT R73, R73, R0, RZ, 0x3c, !PT ;  /* 0x0000000049497212 */ /* 0x000fe400078e3cff */
[----:B------:R-:W-:Y:S02]  /*83a0*/  @P2 R2UR UR36, R71 ;  /* 0x00000000472422ca */ /* 0x000fe400000e0000 */
[----:B------:R-:W-:Y:S02]  /*83b0*/  SEL R80, R80, RZ, P0 ;  /* 0x000000ff50507207 */ /* 0x000fe40000000000 */
[----:B------:R-:W-:Y:S01]  /*83c0*/  SEL R31, R31, RZ, P1 ;  /* 0x000000ff1f1f7207 */ /* 0x000fe20000800000 */
[----:B------:R-:W-:Y:S10]  /*83d0*/  @P2 BRA `(.L_x_126) ;  /* 0xffffffcc00082947 */ /* 0x000ff4000383ffff */
[----:B------:R-:W-:-:S09]  /*83e0*/  UISETP.NE.AND UP0, UPT, UR50, URZ, UPT ;  /* 0x000000ff3200728c */ /* 0x000fd2000bf05270 */
[----:B------:R-:W-:Y:S05]  /*83f0*/  BRA.U !UP0, `(.L_x_127) ;  /* 0x0000000108487547 */ /* 0x000fea000b800000 */
[----:B------:R-:W1:Y:S02]  /*8400*/  LDCU.64 UR4, c[0x0][0x890] ;  /* 0x00011200ff0477ac */ /* 0x000e640008000a00 */
[----:B-1----:R-:W-:-:S04]  /*8410*/  UISETP.NE.U32.AND UP0, UPT, UR4, URZ, UPT ;  /* 0x000000ff0400728c */ /* 0x002fc8000bf05070 */
[----:B------:R-:W-:-:S09]  /*8420*/  UISETP.NE.AND.EX UP0, UPT, UR5, URZ, UPT, UP0 ;  /* 0x000000ff0500728c */ /* 0x000fd2000bf05300 */
[----:B------:R-:W-:Y:S05]  /*8430*/  BRA.U UP0, `(.L_x_128) ;  /* 0x00000001000c7547 */ /* 0x000fea000b800000 */
[----:B------:R-:W-:-:S13]  /*8440*/  FSETP.NEU.AND P0, PT, R35, RZ, PT ;  /* 0x000000ff2300720b */ /* 0x000fda0003f0d000 */
[----:B------:R-:W-:Y:S05]  /*8450*/  @!P0 EXIT ;  /* 0x000000000000894d */ /* 0x000fea0003800000 */
[----:B------:R-:W-:Y:S05]  /*8460*/  BRA `(.L_x_127) ;  /* 0x00000000002c7947 */ /* 0x000fea0003800000 */
.L_x_128:
[----:B------:R-:W-:Y:S01]  /*8470*/  ISETP.NE.AND P0, PT, R79, RZ, PT ;  /* 0x000000ff4f00720c */ /* 0x000fe20003f05270 */
[----:B------:R-:W-:-:S12]  /*8480*/  BSSY.RECONVERGENT B0, `(.L_x_127) ;  /* 0x0000009000007945 */ /* 0x000fd80003800200 */
[----:B------:R-:W-:Y:S05]  /*8490*/  @P0 BRA `(.L_x_129) ;  /* 0x0000000000140947 */ /* 0x000fea0003800000 */
[----:B------:R-:W1:Y:S02]  /*84a0*/  LDCU.64 UR4, c[0x0][0x888] ;  /* 0x00011100ff0477ac */ /* 0x000e640008000a00 */
[----:B-1----:R-:W-:-:S04]  /*84b0*/  ISETP.NE.U32.AND P0, PT, RZ, UR4, PT ;  /* 0x00000004ff007c0c */ /* 0x002fc8000bf05070 */
[----:B------:R-:W-:-:S13]  /*84c0*/  ISETP.NE.AND.EX P0, PT, RZ, UR5, PT, P0 ;  /* 0x00000005ff007c0c */ /* 0x000fda000bf05300 */
[----:B------:R-:W-:Y:S05]  /*84d0*/  @!P0 EXIT ;  /* 0x000000000000894d */ /* 0x000fea0003800000 */
[----:B------:R-:W-:Y:S05]  /*84e0*/  BRA `(.L_x_130) ;  /* 0x0000000000087947 */ /* 0x000fea0003800000 */
.L_x_129:
[----:B------:R-:W-:-:S13]  /*84f0*/  FSETP.NEU.AND P0, PT, R35, RZ, PT ;  /* 0x000000ff2300720b */ /* 0x000fda0003f0d000 */
[----:B------:R-:W-:Y:S05]  /*8500*/  @!P0 EXIT ;  /* 0x000000000000894d */ /* 0x000fea0003800000 */
.L_x_130:
[----:B------:R-:W-:Y:S05]  /*8510*/  BSYNC.RECONVERGENT B0 ;  /* 0x0000000000007941 */ /* 0x000fea0003800200 */
.L_x_127:
[----:B------:R-:W-:Y:S01]  /*8520*/  ULEA UR4, UR51, UR48, 0x3 ;  /* 0x0000003033047291 */ /* 0x000fe2000f8e18ff */
[----:B------:R-:W-:-:S04]  /*8530*/  DEPBAR.LE SB0, 0x0 ;  /* 0x000080000000791a */ /* 0x000fc80000000000 */
[----:B------:R-:W-:-:S04]  /*8540*/  UIADD3 UR4, UPT, UPT, UR4, 0x60, URZ ;  /* 0x0000006004047890 */ /* 0x000fc8000fffe0ff */
[----:B------:R-:W-:-:S09]  /*8550*/  UPRMT UR4, UR37, 0x654, UR4 ;  /* 0x0000065425047896 */ /* 0x000fd20008000004 */
[----:B------:R-:W-:Y:S01]  /*8560*/  SYNCS.ARRIVE.TRANS64.RED.A1T0 RZ, [UR4], RZ ;  /* 0x000000ffffff79a7 */ /* 0x000fe20008100404 */
[----:B------:R-:W-:Y:S05]  /*8570*/  EXIT ;  /* 0x000000000000794d */ /* 0x000fea0003800000 */
.L_x_19:
[----:B--2---:R2:W1:Y:S02]  /*8580*/  SYNCS.PHASECHK.TRANS64.TRYWAIT P0, [R2+URZ+0x100], R3 ;  /* 0x00010003020075a7 */ /* 0x00446400080011ff */
[----:B-1----:R-:W-:Y:S05]  /*8590*/  @!P0 NANOSLEEP.SYNCS 0x989680 ;  /* 0x009896800000895d */ /* 0x002fea0003900000 */
[----:B------:R-:W1:Y:S02]  /*85a0*/  @!P0 SYNCS.PHASECHK.TRANS64 P0, [R2+URZ+0x100], R3 ;  /* 0x00010003020085a7 */ /* 0x000e6400080010ff */
[----:B-1----:R-:W-:Y:S05]  /*85b0*/  @!P0 BRA `(.L_x_19) ;  /* 0xfffffffc00f08947 */ /* 0x002fea000383ffff */
[----:B------:R-:W-:Y:S05]  /*85c0*/  BRA `(.L_x_131) ;  /* 0xffffff9000047947 */ /* 0x000fea000383ffff */
.L_x_22:
[----:B-1----:R-:W-:-:S07]  /*85d0*/  MOV R2, UR33 ;  /* 0x0000002100027c02 */ /* 0x002fce0008000f00 */
.L_x_132:
[----:B-1----:R1:W2:Y:S02]  /*85e0*/  SYNCS.PHASECHK.TRANS64.TRYWAIT P0, [R2+URZ+0x20], R4 ;  /* 0x00002004020075a7 */ /* 0x0022a400080011ff */
[----:B--2---:R-:W-:Y:S05]  /*85f0*/  @!P0 NANOSLEEP.SYNCS 0x989680 ;  /* 0x009896800000895d */ /* 0x004fea0003900000 */
[----:B------:R-:W2:Y:S02]  /*8600*/  @!P0 SYNCS.PHASECHK.TRANS64 P0, [R2+URZ+0x20], R4 ;  /* 0x00002004020085a7 */ /* 0x000ea400080010ff */
[----:B--2---:R-:W-:Y:S05]  /*8610*/  @!P0 BRA `(.L_x_132) ;  /* 0xfffffffc00f08947 */ /* 0x004fea000383ffff */
[----:B------:R-:W-:Y:S05]  /*8620*/  BRA `(.L_x_21) ;  /* 0xffffff9000547947 */ /* 0x000fea000383ffff */
.L_x_28:
[----:B-1----:R-:W-:-:S07]  /*8630*/  MOV R2, UR33 ;  /* 0x0000002100027c02 */ /* 0x002fce0008000f00 */
.L_x_133:
[----:B-1----:R1:W2:Y:S02]  /*8640*/  SYNCS.PHASECHK.TRANS64.TRYWAIT P0, [R2+URZ+0x20], R4 ;  /* 0x00002004020075a7 */ /* 0x0022a400080011ff */
[----:B--2---:R-:W-:Y:S05]  /*8650*/  @!P0 NANOSLEEP.SYNCS 0x989680 ;  /* 0x009896800000895d */ /* 0x004fea0003900000 */
[----:B------:R-:W2:Y:S02]  /*8660*/  @!P0 SYNCS.PHASECHK.TRANS64 P0, [R2+URZ+0x20], R4 ;  /* 0x00002004020085a7 */ /* 0x000ea400080010ff */
[----:B--2---:R-:W-:Y:S05]  /*8670*/  @!P0 BRA `(.L_x_133) ;  /* 0xfffffffc00f08947 */ /* 0x004fea000383ffff */
[----:B------:R-:W-:Y:S05]  /*8680*/  BRA `(.L_x_27) ;  /* 0xffffff94002c7947 */ /* 0x000fea000383ffff */
.L_x_32:
[----:B-1----:R1:W2:Y:S02]  /*8690*/  SYNCS.PHASECHK.TRANS64.TRYWAIT P0, [R2+URZ+0x90], R3 ;  /* 0x00009003020075a7 */ /* 0x0022a400080011ff */
[----:B--2---:R-:W-:Y:S05]  /*86a0*/  @!P0 NANOSLEEP.SYNCS 0x989680 ;  /* 0x009896800000895d */ /* 0x004fea0003900000 */
[----:B------:R-:W2:Y:S02]  /*86b0*/  @!P0 SYNCS.PHASECHK.TRANS64 P0, [R2+URZ+0x90], R3 ;  /* 0x00009003020085a7 */ /* 0x000ea400080010ff */
[----:B--2---:R-:W-:Y:S05]  /*86c0*/  @!P0 BRA `(.L_x_32) ;  /* 0xfffffffc00f08947 */ /* 0x004fea000383ffff */
[----:B------:R-:W-:Y:S05]  /*86d0*/  BRA `(.L_x_134) ;  /* 0xffffff9400e47947 */ /* 0x000fea000383ffff */
.L_x_36:
[----:B----4-:R-:W-:-:S07]  /*86e0*/  MOV R0, UR5 ;  /* 0x0000000500007c02 */ /* 0x010fce0008000f00 */
.L_x_135:
[----:B-1----:R1:W2:Y:S02]  /*86f0*/  SYNCS.PHASECHK.TRANS64.TRYWAIT P0, [R0+URZ], R2 ;  /* 0x00000002000075a7 */ /* 0x0022a400080011ff */
[----:B--2---:R-:W-:Y:S05]  /*8700*/  @!P0 NANOSLEEP.SYNCS 0x989680 ;  /* 0x009896800000895d */ /* 0x004fea0003900000 */
[----:B------:R-:W2:Y:S02]  /*8710*/  @!P0 SYNCS.PHASECHK.TRANS64 P0, [R0+URZ], R2 ;  /* 0x00000002000085a7 */ /* 0x000ea400080010ff */
[----:B--2---:R-:W-:Y:S05]  /*8720*/  @!P0 BRA `(.L_x_135) ;  /* 0xfffffffc00f08947 */ /* 0x004fea000383ffff */
[----:B------:R-:W-:Y:S05]  /*8730*/  BRA `(.L_x_136) ;  /* 0xffffff9c00547947 */ /* 0x000fea000383ffff */
.L_x_37:
[----:B----4-:R-:W-:-:S07]  /*8740*/  MOV R0, UR5 ;  /* 0x0000000500007c02 */ /* 0x010fce0008000f00 */
.L_x_137:
[----:B-1----:R1:W2:Y:S02]  /*8750*/  SYNCS.PHASECHK.TRANS64.TRYWAIT P0, [R0+URZ], R3 ;  /* 0x00000003000075a7 */ /* 0x0022a400080011ff */
[----:B--2---:R-:W-:Y:S05]  /*8760*/  @!P0 NANOSLEEP.SYNCS 0x989680 ;  /* 0x009896800000895d */ /* 0x004fea0003900000 */
[----:B------:R-:W2:Y:S02]  /*8770*/  @!P0 SYNCS.PHASECHK.TRANS64 P0, [R0+URZ], R3 ;  /* 0x00000003000085a7 */ /* 0x000ea400080010ff */
[----:B--2---:R-:W-:Y:S05]  /*8780*/  @!P0 BRA `(.L_x_137) ;  /* 0xfffffffc00f08947 */ /* 0x004fea000383ffff */
[----:B------:R-:W-:Y:S05]  /*8790*/  BRA `(.L_x_138) ;  /* 0xffffff9c00607947 */ /* 0x000fea000383ffff */
.L_x_38:
[----:B----4-:R-:W-:-:S07]  /*87a0*/  MOV R0, UR5 ;  /* 0x0000000500007c02 */ /* 0x010fce0008000f00 */
.L_x_139:
[----:B-1----:R1:W2:Y:S02]  /*87b0*/  SYNCS.PHASECHK.TRANS64.TRYWAIT P0, [R0+URZ], R3 ;  /* 0x00000003000075a7 */ /* 0x0022a400080011ff */
[----:B--2---:R-:W-:Y:S05]  /*87c0*/  @!P0 NANOSLEEP.SYNCS 0x989680 ;  /* 0x009896800000895d */ /* 0x004fea0003900000 */
[----:B------:R-:W2:Y:S02]  /*87d0*/  @!P0 SYNCS.PHASECHK.TRANS64 P0, [R0+URZ], R3 ;  /* 0x00000003000085a7 */ /* 0x000ea400080010ff */
[----:B--2---:R-:W-:Y:S05]  /*87e0*/  @!P0 BRA `(.L_x_139) ;  /* 0xfffffffc00f08947 */ /* 0x004fea000383ffff */
[----:B------:R-:W-:Y:S05]  /*87f0*/  BRA `(.L_x_140) ;  /* 0xffffff9c006c7947 */ /* 0x000fea000383ffff */
.L_x_41:
[----:B-1----:R1:W2:Y:S02]  /*8800*/  SYNCS.PHASECHK.TRANS64.TRYWAIT P0, [R0+URZ+0xf0], R4 ;  /* 0x0000f004000075a7 */ /* 0x0022a400080011ff */
[----:B--2---:R-:W-:Y:S05]  /*8810*/  @!P0 NANOSLEEP.SYNCS 0x989680 ;  /* 0x009896800000895d */ /* 0x004fea0003900000 */
[----:B------:R-:W2:Y:S02]  /*8820*/  @!P0 SYNCS.PHASECHK.TRANS64 P0, [R0+URZ+0xf0], R4 ;  /* 0x0000f004000085a7 */ /* 0x000ea400080010ff */
[----:B--2---:R-:W-:Y:S05]  /*8830*/  @!P0 BRA `(.L_x_41) ;  /* 0xfffffffc00f08947 */ /* 0x004fea000383ffff */
[----:B------:R-:W-:Y:S05]  /*8840*/  BRA `(.L_x_141) ;  /* 0xffffff9c00c87947 */ /* 0x000fea000383ffff */
.L_x_42:
[----:B------:R-:W-:-:S07]  /*8850*/  MOV R0, UR5 ;  /* 0x0000000500007c02 */ /* 0x000fce0008000f00 */
.L_x_142:
[----:B-1----:R1:W2:Y:S02]  /*8860*/  SYNCS.PHASECHK.TRANS64.TRYWAIT P0, [R0+URZ+0xa0], R5 ;  /* 0x0000a005000075a7 */ /* 0x0022a400080011ff */
[----:B--2---:R-:W-:Y:S05]  /*8870*/  @!P0 NANOSLEEP.SYNCS 0x989680 ;  /* 0x009896800000895d */ /* 0x004fea0003900000 */
[----:B------:R-:W2:Y:S02]  /*8880*/  @!P0 SYNCS.PHASECHK.TRANS64 P0, [R0+URZ+0xa0], R5 ;  /* 0x0000a005000085a7 */ /* 0x000ea400080010ff */
[----:B--2---:R-:W-:Y:S05]  /*8890*/  @!P0 BRA `(.L_x_142) ;  /* 0xfffffffc00f08947 */ /* 0x004fea000383ffff */
[----:B------:R-:W-:Y:S05]  /*88a0*/  BRA `(.L_x_143) ;  /* 0xffffff9c00d87947 */ /* 0x000fea000383ffff */
.L_x_43:
[----:B-1----:R1:W2:Y:S02]  /*88b0*/  SYNCS.PHASECHK.TRANS64.TRYWAIT P1, [R0+URZ+0x90], R4 ;  /* 0x00009004000075a7 */ /* 0x0022a400080211ff */
[----:B--2---:R-:W-:Y:S05]  /*88c0*/  @!P1 NANOSLEEP.SYNCS 0x989680 ;  /* 0x009896800000995d */ /* 0x004fea0003900000 */
[----:B------:R-:W2:Y:S02]  /*88d0*/  @!P1 SYNCS.PHASECHK.TRANS64 P1, [R0+URZ+0x90], R4 ;  /* 0x00009004000095a7 */ /* 0x000ea400080210ff */
[----:B--2---:R-:W-:Y:S05]  /*88e0*/  @!P1 BRA `(.L_x_43) ;  /* 0xfffffffc00f09947 */ /* 0x004fea000383ffff */
[----:B------:R-:W-:Y:S05]  /*88f0*/  BRA `(.L_x_144) ;  /* 0xffffffa000087947 */ /* 0x000fea000383ffff */
.L_x_46:
[----:B------:R-:W-:-:S07]  /*8900*/  MOV R0, UR5 ;  /* 0x0000000500007c02 */ /* 0x000fce0008000f00 */
.L_x_145:
[----:B-1----:R1:W2:Y:S02]  /*8910*/  SYNCS.PHASECHK.TRANS64.TRYWAIT P0, [R0+URZ+0xa0], R2 ;  /* 0x0000a002000075a7 */ /* 0x0022a400080011ff */
[----:B--2---:R-:W-:Y:S05]  /*8920*/  @!P0 NANOSLEEP.SYNCS 0x989680 ;  /* 0x009896800000895d */ /* 0x004fea0003900000 */
[----:B------:R-:W2:Y:S02]  /*8930*/  @!P0 SYNCS.PHASECHK.TRANS64 P0, [R0+URZ+0xa0], R2 ;  /* 0x0000a002000085a7 */ /* 0x000ea400080010ff */
[----:B--2---:R-:W-:Y:S05]  /*8940*/  @!P0 BRA `(.L_x_145) ;  /* 0xfffffffc00f08947 */ /* 0x004fea000383ffff */
[----:B------:R-:W-:Y:S05]  /*8950*/  BRA `(.L_x_45) ;  /* 0xffffffa0005c7947 */ /* 0x000fea000383ffff */
.L_x_53:
[----:B-1----:R1:W2:Y:S02]  /*8960*/  SYNCS.PHASECHK.TRANS64.TRYWAIT P1, [R0+URZ+0x90], R2 ;  /* 0x00009002000075a7 */ /* 0x0022a400080211ff */
[----:B--2---:R-:W-:Y:S05]  /*8970*/  @!P1 NANOSLEEP.SYNCS 0x989680 ;  /* 0x009896800000995d */ /* 0x004fea0003900000 */
[----:B------:R-:W2:Y:S02]  /*8980*/  @!P1 SYNCS.PHASECHK.TRANS64 P1, [R0+URZ+0x90], R2 ;  /* 0x00009002000095a7 */ /* 0x000ea400080210ff */
[----:B--2---:R-:W-:Y:S05]  /*8990*/  @!P1 BRA `(.L_x_53) ;  /* 0xfffffffc00f09947 */ /* 0x004fea000383ffff */
[----:B------:R-:W-:Y:S05]  /*89a0*/  BRA `(.L_x_146) ;  /* 0xffffffa400ec7947 */ /* 0x000fea000383ffff */
.L_x_54:
[----:B------:R-:W-:-:S07]  /*89b0*/  MOV R2, UR6 ;  /* 0x0000000600027c02 */ /* 0x000fce0008000f00 */
.L_x_147:
[----:B-1----:R1:W2:Y:S02]  /*89c0*/  SYNCS.PHASECHK.TRANS64.TRYWAIT P0, [R2+URZ+0xd0], R0 ;  /* 0x0000d000020075a7 */ /* 0x0022a400080011ff */
[----:B--2---:R-:W-:Y:S05]  /*89d0*/  @!P0 NANOSLEEP.SYNCS 0x989680 ;  /* 0x009896800000895d */ /* 0x004fea0003900000 */
[----:B------:R-:W2:Y:S02]  /*89e0*/  @!P0 SYNCS.PHASECHK.TRANS64 P0, [R2+URZ+0xd0], R0 ;  /* 0x0000d000020085a7 */ /* 0x000ea400080010ff */
[----:B--2---:R-:W-:Y:S05]  /*89f0*/  @!P0 BRA `(.L_x_147) ;  /* 0xfffffffc00f08947 */ /* 0x004fea000383ffff */
[----:B------:R-:W-:Y:S05]  /*8a00*/  BRA `(.L_x_148) ;  /* 0xffffffa8003c7947 */ /* 0x000fea000383ffff */
.L_x_57:
[----:B------:R-:W-:Y:S07]  /*8a10*/  MOV R0, UR11 ;  /* 0x0000000b00007c02 */ /* 0x000fee0008000f00 */
.L_x_149:
[----:B-1----:R1:W2:Y:S02]  /*8a20*/  SYNCS.PHASECHK.TRANS64.TRYWAIT P0, [R0+URZ], R2 ;  /* 0x00000002000075a7 */ /* 0x0022a400080011ff */
[----:B--2---:R-:W-:Y:S05]  /*8a30*/  @!P0 NANOSLEEP.SYNCS 0x989680 ;  /* 0x009896800000895d */ /* 0x004fea0003900000 */
[----:B------:R-:W2:Y:S02]  /*8a40*/  @!P0 SYNCS.PHASECHK.TRANS64 P0, [R0+URZ], R2 ;  /* 0x00000002000085a7 */ /* 0x000ea400080010ff */
[----:B--2---:R-:W-:Y:S05]  /*8a50*/  @!P0 BRA `(.L_x_149) ;  /* 0xfffffffc00f08947 */ /* 0x004fea000383ffff */
[----:B------:R-:W-:Y:S05]  /*8a60*/  BRA `(.L_x_56) ;  /* 0xffffffa800587947 */ /* 0x000fea000383ffff */
.L_x_60:
[----:B------:R-:W-:-:S07]  /*8a70*/  MOV R0, UR6 ;  /* 0x0000000600007c02 */ /* 0x000fce0008000f00 */
.L_x_150:
[----:B--2---:R2:W4:Y:S02]  /*8a80*/  SYNCS.PHASECHK.TRANS64.TRYWAIT P0, [R0+URZ], R2 ;  /* 0x00000002000075a7 */ /* 0x00452400080011ff */
[----:B----4-:R-:W-:Y:S05]  /*8a90*/  @!P0 NANOSLEEP.SYNCS 0x989680 ;  /* 0x009896800000895d */ /* 0x010fea0003900000 */
[----:B------:R-:W4:Y:S02]  /*8aa0*/  @!P0 SYNCS.PHASECHK.TRANS64 P0, [R0+URZ], R2 ;  /* 0x00000002000085a7 */ /* 0x000f2400080010ff */
[----:B----4-:R-:W-:Y:S05]  /*8ab0*/  @!P0 BRA `(.L_x_150) ;  /* 0xfffffffc00f08947 */ /* 0x010fea000383ffff */
[----:B------:R-:W-:Y:S05]  /*8ac0*/  BRA `(.L_x_151) ;  /* 0xffffffac00847947 */ /* 0x000fea000383ffff */
.L_x_61:
[----:B------:R-:W-:-:S07]  /*8ad0*/  MOV R0, UR6 ;  /* 0x0000000600007c02 */ /* 0x000fce0008000f00 */
.L_x_152:
[----:B-1----:R1:W2:Y:S02]  /*8ae0*/  SYNCS.PHASECHK.TRANS64.TRYWAIT P0, [R0+URZ], R3 ;  /* 0x00000003000075a7 */ /* 0x0022a400080011ff */
[----:B--2---:R-:W-:Y:S05]  /*8af0*/  @!P0 NANOSLEEP.SYNCS 0x989680 ;  /* 0x009896800000895d */ /* 0x004fea0003900000 */
[----:B------:R-:W2:Y:S02]  /*8b00*/  @!P0 SYNCS.PHASECHK.TRANS64 P0, [R0+URZ], R3 ;  /* 0x00000003000085a7 */ /* 0x000ea400080010ff */
[----:B--2---:R-:W-:Y:S05]  /*8b10*/  @!P0 BRA `(.L_x_152) ;  /* 0xfffffffc00f08947 */ /* 0x004fea000383ffff */
[----:B------:R-:W-:Y:S05]  /*8b20*/  BRA `(.L_x_153) ;  /* 0xffffffac00907947 */ /* 0x000fea000383ffff */
.L_x_62:
[----:B------:R-:W-:-:S07]  /*8b30*/  MOV R0, UR6 ;  /* 0x0000000600007c02 */ /* 0x000fce0008000f00 */
.L_x_154:
[----:B-1----:R1:W2:Y:S02]  /*8b40*/  SYNCS.PHASECHK.TRANS64.TRYWAIT P0, [R0+URZ], R3 ;  /* 0x00000003000075a7 */ /* 0x0022a400080011ff */
[----:B--2---:R-:W-:Y:S05]  /*8b50*/  @!P0 NANOSLEEP.SYNCS 0x989680 ;  /* 0x009896800000895d */ /* 0x004fea0003900000 */
[----:B------:R-:W2:Y:S02]  /*8b60*/  @!P0 SYNCS.PHASECHK.TRANS64 P0, [R0+URZ], R3 ;  /* 0x00000003000085a7 */ /* 0x000ea400080010ff */
[----:B--2---:R-:W-:Y:S05]  /*8b70*/  @!P0 BRA `(.L_x_154) ;  /* 0xfffffffc00f08947 */ /* 0x004fea000383ffff */
[----:B------:R-:W-:Y:S05]  /*8b80*/  BRA `(.L_x_155) ;  /* 0xffffffac009c7947 */ /* 0x000fea000383ffff */
.L_x_63:
[----:B-1----:R-:W-:-:S07]  /*8b90*/  MOV R0, UR7 ;  /* 0x0000000700007c02 */ /* 0x002fce0008000f00 */
.L_x_156:
[----:B-1----:R1:W2:Y:S02]  /*8ba0*/  SYNCS.PHASECHK.TRANS64.TRYWAIT P0, [R0+URZ], R2 ;  /* 0x00000002000075a7 */ /* 0x0022a400080011ff */
[----:B--2---:R-:W-:Y:S05]  /*8bb0*/  @!P0 NANOSLEEP.SYNCS 0x989680 ;  /* 0x009896800000895d */ /* 0x004fea0003900000 */
[----:B------:R-:W2:Y:S02]  /*8bc0*/  @!P0 SYNCS.PHASECHK.TRANS64 P0, [R0+URZ], R2 ;  /* 0x00000002000085a7 */ /* 0x000ea400080010ff */
[----:B--2---:R-:W-:Y:S05]  /*8bd0*/  @!P0 BRA `(.L_x_156) ;  /* 0xfffffffc00f08947 */ /* 0x004fea000383ffff */
[----:B------:R-:W-:Y:S05]  /*8be0*/  BRA `(.L_x_157) ;  /* 0xffffffac00a87947 */ /* 0x000fea000383ffff */
.L_x_68:
[----:B--2---:R2:W3:Y:S02]  /*8bf0*/  SYNCS.PHASECHK.TRANS64.TRYWAIT P0, [R0+URZ+0x90], R2 ;  /* 0x00009002000075a7 */ /* 0x0044e400080011ff */
[----:B---3--:R-:W-:Y:S05]  /*8c00*/  @!P0 NANOSLEEP.SYNCS 0x989680 ;  /* 0x009896800000895d */ /* 0x008fea0003900000 */
[----:B------:R-:W3:Y:S02]  /*8c10*/  @!P0 SYNCS.PHASECHK.TRANS64 P0, [R0+URZ+0x90], R2 ;  /* 0x00009002000085a7 */ /* 0x000ee400080010ff */
[----:B---3--:R-:W-:Y:S05]  /*8c20*/  @!P0 BRA `(.L_x_68) ;  /* 0xfffffffc00f08947 */ /* 0x008fea000383ffff */
[----:B------:R-:W-:Y:S05]  /*8c30*/  BRA `(.L_x_158) ;  /* 0xffffffb000b07947 */ /* 0x000fea000383ffff */
.L_x_71:
[----:B------:R-:W-:Y:S07]  /*8c40*/  MOV R0, UR7 ;  /* 0x0000000700007c02 */ /* 0x000fee0008000f00 */
.L_x_159:
[----:B--2---:R2:W3:Y:S02]  /*8c50*/  SYNCS.PHASECHK.TRANS64.TRYWAIT P0, [R0+URZ+0x88], R2 ;  /* 0x00008802000075a7 */ /* 0x0044e400080011ff */
[----:B---3--:R-:W-:Y:S05]  /*8c60*/  @!P0 NANOSLEEP.SYNCS 0x989680 ;  /* 0x009896800000895d */ /* 0x008fea0003900000 */
[----:B------:R-:W3:Y:S02]  /*8c70*/  @!P0 SYNCS.PHASECHK.TRANS64 P0, [R0+URZ+0x88], R2 ;  /* 0x00008802000085a7 */ /* 0x000ee400080010ff */
[----:B---3--:R-:W-:Y:S05]  /*8c80*/  @!P0 BRA `(.L_x_159) ;  /* 0xfffffffc00f08947 */ /* 0x008fea000383ffff */
[----:B------:R-:W-:Y:S05]  /*8c90*/  BRA `(.L_x_70) ;  /* 0xffffffb400907947 */ /* 0x000fea000383ffff */
.L_x_74:
[----:B------:R-:W-:Y:S07]  /*8ca0*/  MOV R0, UR7 ;  /* 0x0000000700007c02 */ /* 0x000fee0008000f00 */
.L_x_160:
[----:B-1----:R1:W2:Y:S02]  /*8cb0*/  SYNCS.PHASECHK.TRANS64.TRYWAIT P0, [R0+URZ+0x60], R14 ;  /* 0x0000600e000075a7 */ /* 0x0022a400080011ff */
[----:B--2---:R-:W-:Y:S05]  /*8cc0*/  @!P0 NANOSLEEP.SYNCS 0x989680 ;  /* 0x009896800000895d */ /* 0x004fea0003900000 */
[----:B------:R-:W2:Y:S02]  /*8cd0*/  @!P0 SYNCS.PHASECHK.TRANS64 P0, [R0+URZ+0x60], R14 ;  /* 0x0000600e000085a7 */ /* 0x000ea400080010ff */
[----:B--2---:R-:W-:Y:S05]  /*8ce0*/  @!P0 BRA `(.L_x_160) ;  /* 0xfffffffc00f08947 */ /* 0x004fea000383ffff */
[----:B------:R-:W-:Y:S05]  /*8cf0*/  BRA `(.L_x_161) ;  /* 0xffffffb800087947 */ /* 0x000fea000383ffff */
.L_x_75:
[----:B------:R-:W-:Y:S07]  /*8d00*/  MOV R0, UR7 ;  /* 0x0000000700007c02 */ /* 0x000fee0008000f00 */
.L_x_162:
[----:B-1----:R1:W2:Y:S02]  /*8d10*/  SYNCS.PHASECHK.TRANS64.TRYWAIT P0, [R0+URZ+0x68], R14 ;  /* 0x0000680e000075a7 */ /* 0x0022a400080011ff */
[----:B--2---:R-:W-:Y:S05]  /*8d20*/  @!P0 NANOSLEEP.SYNCS 0x989680 ;  /* 0x009896800000895d */ /* 0x004fea0003900000 */
[----:B------:R-:W2:Y:S02]  /*8d30*/  @!P0 SYNCS.PHASECHK.TRANS64 P0, [R0+URZ+0x68], R14 ;  /* 0x0000680e000085a7 */ /* 0x000ea400080010ff */
[----:B--2---:R-:W-:Y:S05]  /*8d40*/  @!P0 BRA `(.L_x_162) ;  /* 0xfffffffc00f08947 */ /* 0x004fea000383ffff */
[----:B------:R-:W-:Y:S05]  /*8d50*/  BRA `(.L_x_163) ;  /* 0xffffffb800407947 */ /* 0x000fea000383ffff */
.L_x_76:
[----:B------:R-:W-:Y:S07]  /*8d60*/  MOV R0, UR7 ;  /* 0x0000000700007c02 */ /* 0x000fee0008000f00 */
.L_x_164:
[----:B-1----:R1:W2:Y:S02]  /*8d70*/  SYNCS.PHASECHK.TRANS64.TRYWAIT P0, [R0+URZ+0x70], R14 ;  /* 0x0000700e000075a7 */ /* 0x0022a400080011ff */
[----:B--2---:R-:W-:Y:S05]  /*8d80*/  @!P0 NANOSLEEP.SYNCS 0x989680 ;  /* 0x009896800000895d */ /* 0x004fea0003900000 */
[----:B------:R-:W2:Y:S02]  /*8d90*/  @!P0 SYNCS.PHASECHK.TRANS64 P0, [R0+URZ+0x70], R14 ;  /* 0x0000700e000085a7 */ /* 0x000ea400080010ff */
[----:B--2---:R-:W-:Y:S05]  /*8da0*/  @!P0 BRA `(.L_x_164) ;  /* 0xfffffffc00f08947 */ /* 0x004fea000383ffff */
[----:B------:R-:W-:Y:S05]  /*8db0*/  BRA `(.L_x_165) ;  /* 0xffffffb800847947 */ /* 0x000fea000383ffff */
.L_x_77:
[----:B------:R-:W-:Y:S07]  /*8dc0*/  MOV R0, UR7 ;  /* 0x0000000700007c02 */ /* 0x000fee0008000f00 */
.L_x_166:
[----:B-1----:R1:W2:Y:S02]  /*8dd0*/  SYNCS.PHASECHK.TRANS64.TRYWAIT P0, [R0+URZ+0x78], R14 ;  /* 0x0000780e000075a7 */ /* 0x0022a400080011ff */
[----:B--2---:R-:W-:Y:S05]  /*8de0*/  @!P0 NANOSLEEP.SYNCS 0x989680 ;  /* 0x009896800000895d */ /* 0x004fea0003900000 */
[----:B------:R-:W2:Y:S02]  /*8df0*/  @!P0 SYNCS.PHASECHK.TRANS64 P0, [R0+URZ+0x78], R14 ;  /* 0x0000780e000085a7 */ /* 0x000ea400080010ff */
[----:B--2---:R-:W-:Y:S05]  /*8e00*/  @!P0 BRA `(.L_x_166) ;  /* 0xfffffffc00f08947 */ /* 0x004fea000383ffff */
[----:B------:R-:W-:Y:S05]  /*8e10*/  BRA `(.L_x_167) ;  /* 0xffffffbc00087947 */ /* 0x000fea000383ffff */
.L_x_79:
[----:B------:R-:W-:-:S07]  /*8e20*/  MOV R0, UR7 ;  /* 0x0000000700007c02 */ /* 0x000fce0008000f00 */
.L_x_168:
[----:B-1----:R1:W3:Y:S02]  /*8e30*/  SYNCS.PHASECHK.TRANS64.TRYWAIT P0, [R0+URZ+0x60], R2 ;  /* 0x00006002000075a7 */ /* 0x0022e400080011ff */
[----:B---3--:R-:W-:Y:S05]  /*8e40*/  @!P0 NANOSLEEP.SYNCS 0x989680 ;  /* 0x009896800000895d */ /* 0x008fea0003900000 */
[----:B------:R-:W3:Y:S02]  /*8e50*/  @!P0 SYNCS.PHASECHK.TRANS64 P0, [R0+URZ+0x60], R2 ;  /* 0x00006002000085a7 */ /* 0x000ee400080010ff */
[----:B---3--:R-:W-:Y:S05]  /*8e60*/  @!P0 BRA `(.L_x_168) ;  /* 0xfffffffc00f08947 */ /* 0x008fea000383ffff */
[----:B------:R-:W-:Y:S05]  /*8e70*/  BRA `(.L_x_169) ;  /* 0xffffffbc00787947 */ /* 0x000fea000383ffff */
.L_x_80:
[----:B-1----:R-:W-:-:S07]  /*8e80*/  MOV R0, UR7 ;  /* 0x0000000700007c02 */ /* 0x002fce0008000f00 */
.L_x_170:
[----:B-1----:R1:W3:Y:S02]  /*8e90*/  SYNCS.PHASECHK.TRANS64.TRYWAIT P0, [R0+URZ+0x68], R2 ;  /* 0x00006802000075a7 */ /* 0x0022e400080011ff */
[----:B---3--:R-:W-:Y:S05]  /*8ea0*/  @!P0 NANOSLEEP.SYNCS 0x989680 ;  /* 0x009896800000895d */ /* 0x008fea0003900000 */
[----:B------:R-:W3:Y:S02]  /*8eb0*/  @!P0 SYNCS.PHASECHK.TRANS64 P0, [R0+URZ+0x68], R2 ;  /* 0x00006802000085a7 */ /* 0x000ee400080010ff */
[----:B---3--:R-:W-:Y:S05]  /*8ec0*/  @!P0 BRA `(.L_x_170) ;  /* 0xfffffffc00f08947 */ /* 0x008fea000383ffff */
[----:B------:R-:W-:Y:S05]  /*8ed0*/  BRA `(.L_x_171) ;  /* 0xffffffbc00687947 */ /* 0x000fea000383ffff */
.L_x_81:
[----:B-1----:R-:W-:-:S07]  /*8ee0*/  MOV R0, UR7 ;  /* 0x0000000700007c02 */ /* 0x002fce0008000f00 */
.L_x_172:
[----:B-1----:R1:W3:Y:S02]  /*8ef0*/  SYNCS.PHASECHK.TRANS64.TRYWAIT P0, [R0+URZ+0x70], R2 ;  /* 0x00007002000075a7 */ /* 0x0022e400080011ff */
[----:B---3--:R-:W-:Y:S05]  /*8f00*/  @!P0 NANOSLEEP.SYNCS 0x989680 ;  /* 0x009896800000895d */ /* 0x008fea0003900000 */
[----:B------:R-:W3:Y:S02]  /*8f10*/  @!P0 SYNCS.PHASECHK.TRANS64 P0, [R0+URZ+0x70], R2 ;  /* 0x00007002000085a7 */ /* 0x000ee400080010ff */
[----:B---3--:R-:W-:Y:S05]  /*8f20*/  @!P0 BRA `(.L_x_172) ;  /* 0xfffffffc00f08947 */ /* 0x008fea000383ffff */
[----:B------:R-:W-:Y:S05]  /*8f30*/  BRA `(.L_x_173) ;  /* 0xffffffbc00587947 */ /* 0x000fea000383ffff */
.L_x_83:
[----:B--2---:R2:W4:Y:S02]  /*8f40*/  SYNCS.PHASECHK.TRANS64.TRYWAIT P0, [R0+URZ+0x90], R2 ;  /* 0x00009002000075a7 */ /* 0x00452400080011ff */
[----:B----4-:R-:W-:Y:S05]  /*8f50*/  @!P0 NANOSLEEP.SYNCS 0x989680 ;  /* 0x009896800000895d */ /* 0x010fea0003900000 */
[----:B------:R-:W4:Y:S02]  /*8f60*/  @!P0 SYNCS.PHASECHK.TRANS64 P0, [R0+URZ+0x90], R2 ;  /* 0x00009002000085a7 */ /* 0x000f2400080010ff */
[----:B----4-:R-:W-:Y:S05]  /*8f70*/  @!P0 BRA `(.L_x_83) ;  /* 0xfffffffc00f08947 */ /* 0x010fea000383ffff */
[----:B------:R-:W-:Y:S05]  /*8f80*/  BRA `(.L_x_174) ;  /* 0xffffffc000307947 */ /* 0x000fea000383ffff */
.L_x_94:
[----:B-1----:R-:W-:Y:S04]  /*8f90*/  MOV R0, UR48 ;  /* 0x0000003000007c02 */ /* 0x002fe80008000f00 */
[----:B------:R1:W3:Y:S03]  /*8fa0*/  SYNCS.PHASECHK.TRANS64.TRYWAIT P1, [R0+URZ+0x40], R3 ;  /* 0x00004003000075a7 */ /* 0x0002e600080211ff */
[----:B---3--:R-:W-:Y:S05]  /*8fb0*/  @!P1 NANOSLEEP.SYNCS 0x989680 ;  /* 0x009896800000995d */ /* 0x008fea0003900000 */
[----:B------:R-:W3:Y:S02]  /*8fc0*/  @!P1 SYNCS.PHASECHK.TRANS64 P1, [R0+URZ+0x40], R3 ;  /* 0x00004003000095a7 */ /* 0x000ee400080210ff */
[----:B---3--:R-:W-:Y:S05]  /*8fd0*/  @!P1 BRA `(.L_x_94) ;  /* 0xfffffffc00ec9947 */ /* 0x008fea000383ffff */
[----:B------:R-:W-:Y:S05]  /*8fe0*/  BRA `(.L_x_93) ;  /* 0xffffffcc00687947 */ /* 0x000fea000383ffff */
.L_x_96:
[----:B-1----:R1:W2:Y:S02]  /*8ff0*/  SYNCS.PHASECHK.TRANS64.TRYWAIT P0, [R84+URZ+0xb0], R2 ;  /* 0x0000b002540075a7 */ /* 0x0022a400080011ff */
[----:B--2---:R-:W-:Y:S05]  /*9000*/  @!P0 NANOSLEEP.SYNCS 0x989680 ;  /* 0x009896800000895d */ /* 0x004fea0003900000 */
[----:B------:R-:W2:Y:S02]  /*9010*/  @!P0 SYNCS.PHASECHK.TRANS64 P0, [R84+URZ+0xb0], R2 ;  /* 0x0000b002540085a7 */ /* 0x000ea400080010ff */
[----:B--2---:R-:W-:Y:S05]  /*9020*/  @!P0 BRA `(.L_x_96) ;  /* 0xfffffffc00f08947 */ /* 0x004fea000383ffff */
[----:B------:R-:W-:Y:S05]  /*9030*/  BRA `(.L_x_95) ;  /* 0xffffffcc00947947 */ /* 0x000fea000383ffff */
.L_x_105:
[----:B-1----:R1:W2:Y:S02]  /*9040*/  SYNCS.PHASECHK.TRANS64.TRYWAIT P0, [R2+URZ+0x40], R0 ;  /* 0x00004000020075a7 */ /* 0x0022a400080011ff */
[----:B--2---:R-:W-:Y:S05]  /*9050*/  @!P0 NANOSLEEP.SYNCS 0x989680 ;  /* 0x009896800000895d */ /* 0x004fea0003900000 */
[----:B------:R-:W2:Y:S02]  /*9060*/  @!P0 SYNCS.PHASECHK.TRANS64 P0, [R2+URZ+0x40], R0 ;  /* 0x00004000020085a7 */ /* 0x000ea400080010ff */
[----:B--2---:R-:W-:Y:S05]  /*9070*/  @!P0 BRA `(.L_x_105) ;  /* 0xfffffffc00f08947 */ /* 0x004fea000383ffff */
[----:B------:R-:W-:Y:S05]  /*9080*/  BRA `(.L_x_104) ;  /* 0xffffffd400b87947 */ /* 0x000fea000383ffff */
.L_x_113:
[----:B-1----:R1:W2:Y:S02]  /*9090*/  SYNCS.PHASECHK.TRANS64.TRYWAIT P0, [R0+URZ+0x40], R5 ;  /* 0x00004005000075a7 */ /* 0x0022a400080011ff */
[----:B--2---:R-:W-:Y:S05]  /*90a0*/  @!P0 NANOSLEEP.SYNCS 0x989680 ;  /* 0x009896800000895d */ /* 0x004fea0003900000 */
[----:B------:R-:W2:Y:S02]  /*90b0*/  @!P0 SYNCS.PHASECHK.TRANS64 P0, [R0+URZ+0x40], R5 ;  /* 0x00004005000085a7 */ /* 0x000ea400080010ff */
[----:B--2---:R-:W-:Y:S05]  /*90c0*/  @!P0 BRA `(.L_x_113) ;  /* 0xfffffffc00f08947 */ /* 0x004fea000383ffff */
[----:B------:R-:W-:Y:S05]  /*90d0*/  BRA `(.L_x_112) ;  /* 0xffffffdc00fc7947 */ /* 0x000fea000383ffff */
.L_x_121:
[----:B--2---:R2:W3:Y:S02]  /*90e0*/  SYNCS.PHASECHK.TRANS64.TRYWAIT P0, [R2+URZ+0x40], R0 ;  /* 0x00004000020075a7 */ /* 0x0044e400080011ff */
[----:B---3--:R-:W-:Y:S05]  /*90f0*/  @!P0 NANOSLEEP.SYNCS 0x989680 ;  /* 0x009896800000895d */ /* 0x008fea0003900000 */
[----:B------:R-:W3:Y:S02]  /*9100*/  @!P0 SYNCS.PHASECHK.TRANS64 P0, [R2+URZ+0x40], R0 ;  /* 0x00004000020085a7 */ /* 0x000ee400080010ff */
[----:B---3--:R-:W-:Y:S05]  /*9110*/  @!P0 BRA `(.L_x_121) ;  /* 0xfffffffc00f08947 */ /* 0x008fea000383ffff */
[----:B------:R-:W-:Y:S05]  /*9120*/  BRA `(.L_x_120) ;  /* 0xffffffe800407947 */ /* 0x000fea000383ffff */
        .weak           $__internal_0_$__cuda_sm10x_tcgen05_guardrail_trap_col_being_dealloced_not_returned_by_alloc
        .type           $__internal_0_$__cuda_sm10x_tcgen05_guardrail_trap_col_being_dealloced_not_returned_by_alloc,@function
        .size           $__internal_0_$__cuda_sm10x_tcgen05_guardrail_trap_col_being_dealloced_not_returned_by_alloc,($__internal_1_$__cuda_sm10x_tcgen05_guardrail_trap_phase_invalid_during_alloc - $__internal_0_$__cuda_sm10x_tcgen05_guardrail_trap_col_being_dealloced_not_returned_by_alloc)
$__internal_0_$__cuda_sm10x_tcgen05_guardrail_trap_col_being_dealloced_not_returned_by_alloc:
[----:B------:R-:W-:Y:S05]  /*9130*/  BPT.TRAP 0x1 ;  /* 0x000000040000795c */ /* 0x000fea0000300000 */
[----:B------:R-:W-:-:S04]  /*9140*/  HFMA2 R3, -RZ, RZ, 0, 0 ;  /* 0x00000000ff037431 */ /* 0x000fc800000001ff */
[----:B------:R-:W-:Y:S05]  /*9150*/  RET.REL.NODEC R2 `(_ZN7cutlass13device_kernelINS_4gemm6kernel13GemmUniversalIN4cute5tupleIJiiiiEEENS1_10collective13CollectiveMmaINS1_35MainloopSm100TmaUmmaWarpSpecializedILi4ELi2ELi4ENS5_IJNS4_1CILi1EEESB_SB_EEEEENS5_IJNSA_ILi64EEENSA_ILi128EEESE_EEENS_10tfloat32_tENS5_IJlSB_lEEESH_SI_NS4_8TiledMMAINS4_8MMA_AtomIJNS4_17SM100_MMA_TF32_SSISH_SH_fLi64ELi128ELNS4_4UMMA5MajorE0ELSN_0ELNSM_7ScaleInE0ELSO_0EEEEEENS4_6LayoutISC_NS5_IJNSA_ILi0EEESS_SS_EEEEENS5_IJNS4_10UnderscoreESV_SV_EEEEENS4_13SM90_TMA_LOADENS4_14ComposedLayoutINS4_7SwizzleILi3ELi4ELi3EEENS4_18smem_ptr_flag_bitsILi32EEENSR_INS5_IJNSA_ILi8EEENSA_ILi32EEEEEENS5_IJS15_SB_EEEEEEEvNS4_8identityESY_S19_vS1A_EENS_8epilogue10collective18CollectiveEpilogueINS1C_23Sm100TmaWarpSpecializedILi4ELi2ELi16ELb1ELb0EEEJSG_NS5_IJNSR_ISE_SB_EENSR_IS15_SB_EEEEESH_SI_SH_SI_NS1C_6fusion15FusionCallbacksIS1G_NS1K_17LinearCombinationISH_fSH_fLNS_15FloatRoundStyleE2EEESG_S1J_JEEENS4_5SM1004TMEM4LOAD26SM100_TMEM_LOAD_16dp128b8xESY_S19_NS4_17SM75_U32x4_LDSM_NENS4_14SM90_TMA_STOREES19_NS4_17SM90_U32x4_STSM_NENS4_39AutoVectorizingCopyWithAssumedAlignmentILi128EEEEEEvvEEEEvNT_6ParamsE) ;  /* 0xffffff6c02a87950 */ /* 0x000fea0003c3ffff */
        .weak           $__internal_1_$__cuda_sm10x_tcgen05_guardrail_trap_phase_invalid_during_alloc
        .type           $__internal_1_$__cuda_sm10x_tcgen05_guardrail_trap_phase_invalid_during_alloc,@function
        .size           $__internal_1_$__cuda_sm10x_tcgen05_guardrail_trap_phase_invalid_during_alloc,($__internal_2_$__cuda_sm10x_tcgen05_guardrail_trap_unallocated_columns_being_dealloced - $__internal_1_$__cuda_sm10x_tcgen05_guardrail_trap_phase_invalid_during_alloc)
$__internal_1_$__cuda_sm10x_tcgen05_guardrail_trap_phase_invalid_during_alloc:
[----:B------:R-:W-:Y:S05]  /*9160*/  BPT.TRAP 0x1 ;  /* 0x000000040000795c */ /* 0x000fea0000300000 */
[----:B------:R-:W-:-:S04]  /*9170*/  MOV R3, 0x0 ;  /* 0x0000000000037802 */ /* 0x000fc80000000f00 */
[----:B------:R-:W-:Y:S05]  /*9180*/  RET.REL.NODEC R2 `(_ZN7cutlass13device_kernelINS_4gemm6kernel13GemmUniversalIN4cute5tupleIJiiiiEEENS1_10collective13CollectiveMmaINS1_35MainloopSm100TmaUmmaWarpSpecializedILi4ELi2ELi4ENS5_IJNS4_1CILi1EEESB_SB_EEEEENS5_IJNSA_ILi64EEENSA_ILi128EEESE_EEENS_10tfloat32_tENS5_IJlSB_lEEESH_SI_NS4_8TiledMMAINS4_8MMA_AtomIJNS4_17SM100_MMA_TF32_SSISH_SH_fLi64ELi128ELNS4_4UMMA5MajorE0ELSN_0ELNSM_7ScaleInE0ELSO_0EEEEEENS4_6LayoutISC_NS5_IJNSA_ILi0EEESS_SS_EEEEENS5_IJNS4_10UnderscoreESV_SV_EEEEENS4_13SM90_TMA_LOADENS4_14ComposedLayoutINS4_7SwizzleILi3ELi4ELi3EEENS4_18smem_ptr_flag_bitsILi32EEENSR_INS5_IJNSA_ILi8EEENSA_ILi32EEEEEENS5_IJS15_SB_EEEEEEEvNS4_8identityESY_S19_vS1A_EENS_8epilogue10collective18CollectiveEpilogueINS1C_23Sm100TmaWarpSpecializedILi4ELi2ELi16ELb1ELb0EEEJSG_NS5_IJNSR_ISE_SB_EENSR_IS15_SB_EEEEESH_SI_SH_SI_NS1C_6fusion15FusionCallbacksIS1G_NS1K_17LinearCombinationISH_fSH_fLNS_15FloatRoundStyleE2EEESG_S1J_JEEENS4_5SM1004TMEM4LOAD26SM100_TMEM_LOAD_16dp128b8xESY_S19_NS4_17SM75_U32x4_LDSM_NENS4_14SM90_TMA_STOREES19_NS4_17SM90_U32x4_STSM_NENS4_39AutoVectorizingCopyWithAssumedAlignmentILi128EEEEEEvvEEEEvNT_6ParamsE) ;  /* 0xffffff6c029c7950 */ /* 0x000fea0003c3ffff */
        .weak           $__internal_2_$__cuda_sm10x_tcgen05_guardrail_trap_unallocated_columns_being_dealloced
        .type           $__internal_2_$__cuda_sm10x_tcgen05_guardrail_trap_unallocated_columns_being_dealloced,@function
        .size           $__internal_2_$__cuda_sm10x_tcgen05_guardrail_trap_unallocated_columns_being_dealloced,(.L_x_176 - $__internal_2_$__cuda_sm10x_tcgen05_guardrail_trap_unallocated_columns_being_dealloced)
$__internal_2_$__cuda_sm10x_tcgen05_guardrail_trap_unallocated_columns_being_dealloced:
[----:B------:R-:W-:Y:S05]  /*9190*/  BPT.TRAP 0x1 ;  /* 0x000000040000795c */ /* 0x000fea0000300000 */
[----:B------:R-:W-:-:S04]  /*91a0*/  HFMA2 R3, -RZ, RZ, 0, 0 ;  /* 0x00000000ff037431 */ /* 0x000fc800000001ff */
[----:B------:R-:W-:Y:S05]  /*91b0*/  RET.REL.NODEC R2 `(_ZN7cutlass13device_kernelINS_4gemm6kernel13GemmUniversalIN4cute5tupleIJiiiiEEENS1_10collective13CollectiveMmaINS1_35MainloopSm100TmaUmmaWarpSpecializedILi4ELi2ELi4ENS5_IJNS4_1CILi1EEESB_SB_EEEEENS5_IJNSA_ILi64EEENSA_ILi128EEESE_EEENS_10tfloat32_tENS5_IJlSB_lEEESH_SI_NS4_8TiledMMAINS4_8MMA_AtomIJNS4_17SM100_MMA_TF32_SSISH_SH_fLi64ELi128ELNS4_4UMMA5MajorE0ELSN_0ELNSM_7ScaleInE0ELSO_0EEEEEENS4_6LayoutISC_NS5_IJNSA_ILi0EEESS_SS_EEEEENS5_IJNS4_10UnderscoreESV_SV_EEEEENS4_13SM90_TMA_LOADENS4_14ComposedLayoutINS4_7SwizzleILi3ELi4ELi3EEENS4_18smem_ptr_flag_bitsILi32EEENSR_INS5_IJNSA_ILi8EEENSA_ILi32EEEEEENS5_IJS15_SB_EEEEEEEvNS4_8identityESY_S19_vS1A_EENS_8epilogue10collective18CollectiveEpilogueINS1C_23Sm100TmaWarpSpecializedILi4ELi2ELi16ELb1ELb0EEEJSG_NS5_IJNSR_ISE_SB_EENSR_IS15_SB_EEEEESH_SI_SH_SI_NS1C_6fusion15FusionCallbacksIS1G_NS1K_17LinearCombinationISH_fSH_fLNS_15FloatRoundStyleE2EEESG_S1J_JEEENS4_5SM1004TMEM4LOAD26SM100_TMEM_LOAD_16dp128b8xESY_S19_NS4_17SM75_U32x4_LDSM_NENS4_14SM90_TMA_STOREES19_NS4_17SM90_U32x4_STSM_NENS4_39AutoVectorizingCopyWithAssumedAlignmentILi128EEEEEEvvEEEEvNT_6ParamsE) ;  /* 0xffffff6c02907950 */ /* 0x000fea0003c3ffff */
.L_x_175:
[----:B------:R-:W-:-:S00]  /*91c0*/  BRA `(.L_x_175) ;  /* 0xfffffffc00fc7947 */ /* 0x000fc0000383ffff */
[----:B------:R-:W-:-:S00]  /*91d0*/  NOP ;  /* 0x0000000000007918 */ /* 0x000fc00000000000 */
        /* <DEDUP_REMOVED lines=10> */
.L_x_176:


//--------------------- .nv.global.init           --------------------------
	.section	.nv.global.init,"aw",@progbits
.nv.global.init:
	.type		$str$27,@object
	.size		$str$27,($str$28 - $str$27)
$str$27:
        /*0000*/ 	.byte	0x28, 0x61, 0x64, 0x64, 0x72, 0x65, 0x73, 0x73, 0x20, 0x26, 0x20, 0x6d, 0x61, 0x73, 0x6b, 0x29
        /*0010*/ 	.byte	0x20, 0x3d, 0x3d, 0x20, 0x30, 0x00
	.type		$str$28,@object
	.size		$str$28,($str$26 - $str$28)
$str$28:
        /*0016*/ 	.byte	0x2f, 0x74, 0x6d, 0x70, 0x2f, 0x63, 0x75, 0x74, 0x6c, 0x61, 0x73, 0x73, 0x5f, 0x73, 0x77, 0x65
        /*0026*/ 	.byte	0x65, 0x70, 0x5f, 0x73, 0x72, 0x63, 0x2f, 0x69, 0x6e, 0x63, 0x6c, 0x75, 0x64, 0x65, 0x2f, 0x63
        /*0036*/ 	.byte	0x75, 0x74, 0x65, 0x2f, 0x70, 0x6f, 0x69, 0x6e, 0x74, 0x65, 0x72, 0x5f, 0x66, 0x6c, 0x61, 0x67
        /*0046*/ 	.byte	0x67, 0x65, 0x64, 0x2e, 0x68, 0x70, 0x70, 0x00
	.type		$str$26,@object
	.size		$str$26,($str$25 - $str$26)
$str$26:
        /*004e*/ 	.byte	0x2f, 0x74, 0x6d, 0x70, 0x2f, 0x63, 0x75, 0x74, 0x6c, 0x61, 0x73, 0x73, 0x5f, 0x73, 0x77, 0x65
        /*005e*/ 	.byte	0x65, 0x70, 0x5f, 0x73, 0x72, 0x63, 0x2f, 0x69, 0x6e, 0x63, 0x6c, 0x75, 0x64, 0x65, 0x2f, 0x63
        /*006e*/ 	.byte	0x75, 0x74, 0x65, 0x2f, 0x61, 0x74, 0x6f, 0x6d, 0x2f, 0x63, 0x6f, 0x70, 0x79, 0x5f, 0x74, 0x72
        /*007e*/ 	.byte	0x61, 0x69, 0x74, 0x73, 0x5f, 0x73, 0x6d, 0x31, 0x30, 0x30, 0x2e, 0x68, 0x70, 0x70, 0x00
	.type		$str$25,@object
	.size		$str$25,(__unnamed_1 - $str$25)
$str$25:
        /*008d*/ 	.byte	0x28, 0x28, 0x75, 0x69, 0x6e, 0x74, 0x33, 0x32, 0x5f, 0x74, 0x28, 0x74, 0x68, 0x72, 0x65, 0x61
        /*009d*/ 	.byte	0x64, 0x49, 0x64, 0x78, 0x2e, 0x78, 0x29, 0x20, 0x2f, 0x20, 0x33, 0x32, 0x29, 0x20, 0x25, 0x20
        /*00ad*/ 	.byte	0x34, 0x29, 0x20, 0x3d, 0x3d, 0x20, 0x28, 0x28, 0x28, 0x74, 0x6d, 0x65, 0x6d, 0x5f, 0x61, 0x64
        /*00bd*/ 	.byte	0x64, 0x72, 0x20, 0x3e, 0x3e, 0x20, 0x31, 0x36, 0x29, 0x20, 0x2f, 0x20, 0x33, 0x32, 0x29, 0x20
        /*00cd*/ 	.byte	0x25, 0x20, 0x34, 0x29, 0x00
	.type		__unnamed_1,@object
	.size		__unnamed_1,(__unnamed_2 - __unnamed_1)
__unnamed_1:
        /*00d2*/ 	.byte	0x61, 0x75, 0x74, 0x6f, 0x20, 0x63, 0x75, 0x74, 0x65, 0x3a, 0x3a, 0x61, 0x73, 0x5f, 0x70, 0x6f
        /* <DEDUP_REMOVED lines=24> */
        /*0262*/ 	.byte	0x30, 0x34, 0x38, 0x3e, 0x3e, 0x3e, 0x3e, 0x5d, 0x00
	.type		__unnamed_2,@object
	.size		__unnamed_2,(.L_2 - __unnamed_2)
__unnamed_2:
        /* <DEDUP_REMOVED lines=45> */
        /*053b*/ 	.byte	0x3e, 0x3e, 0x3e, 0x5d, 0x00
.L_2:


//--------------------- .nv.shared._ZN7cutlass13device_kernelINS_4gemm6kernel13GemmUniversalIN4cute5tupleIJiiiiEEENS1_10collective13CollectiveMmaINS1_35MainloopSm100TmaUmmaWarpSpecializedILi4ELi2ELi4ENS5_IJNS4_1CILi1EEESB_SB_EEEEENS5_IJNSA_ILi64EEENSA_ILi128EEESE_EEENS_10tfloat32_tENS5_IJlSB_lEEESH_SI_NS4_8TiledMMAINS4_8MMA_AtomIJNS4_17SM100_MMA_TF32_SSISH_SH_fLi64ELi128ELNS4_4UMMA5MajorE0ELSN_0ELNSM_7ScaleInE0ELSO_0EEEEEENS4_6LayoutISC_NS5_IJNSA_ILi0EEESS_SS_EEEEENS5_IJNS4_10UnderscoreESV_SV_EEEEENS4_13SM90_TMA_LOADENS4_14ComposedLayoutINS4_7SwizzleILi3ELi4ELi3EEENS4_18smem_ptr_flag_bitsILi32EEENSR_INS5_IJNSA_ILi8EEENSA_ILi32EEEEEENS5_IJS15_SB_EEEEEEEvNS4_8identityESY_S19_vS1A_EENS_8epilogue10collective18CollectiveEpilogueINS1C_23Sm100TmaWarpSpecializedILi4ELi2ELi16ELb1ELb0EEEJSG_NS5_IJNSR_ISE_SB_EENSR_IS15_SB_EEEEESH_SI_SH_SI_NS1C_6fusion15FusionCallbacksIS1G_NS1K_17LinearCombinationISH_fSH_fLNS_15FloatRoundStyleE2EEESG_S1J_JEEENS4_5SM1004TMEM4LOAD26SM100_TMEM_LOAD_16dp128b8xESY_S19_NS4_17SM75_U32x4_LDSM_NENS4_14SM90_TMA_STOREES19_NS4_17SM90_U32x4_STSM_NENS4_39AutoVectorizingCopyWithAssumedAlignmentILi128EEEEEEvvEEEEvNT_6ParamsE --------------------------
	.section	.nv.shared._ZN7cutlass13device_kernelINS_4gemm6kernel13GemmUniversalIN4cute5tupleIJiiiiEEENS1_10collective13CollectiveMmaINS1_35MainloopSm100TmaUmmaWarpSpecializedILi4ELi2ELi4ENS5_IJNS4_1CILi1EEESB_SB_EEEEENS5_IJNSA_ILi64EEENSA_ILi128EEESE_EEENS_10tfloat32_tENS5_IJlSB_lEEESH_SI_NS4_8TiledMMAINS4_8MMA_AtomIJNS4_17SM100_MMA_TF32_SSISH_SH_fLi64ELi128ELNS4_4UMMA5MajorE0ELSN_0ELNSM_7ScaleInE0ELSO_0EEEEEENS4_6LayoutISC_NS5_IJNSA_ILi0EEESS_SS_EEEEENS5_IJNS4_10UnderscoreESV_SV_EEEEENS4_13SM90_TMA_LOADENS4_14ComposedLayoutINS4_7SwizzleILi3ELi4ELi3EEENS4_18smem_ptr_flag_bitsILi32EEENSR_INS5_IJNSA_ILi8EEENSA_ILi32EEEEEENS5_IJS15_SB_EEEEEEEvNS4_8identityESY_S19_vS1A_EENS_8epilogue10collective18CollectiveEpilogueINS1C_23Sm100TmaWarpSpecializedILi4ELi2ELi16ELb1ELb0EEEJSG_NS5_IJNSR_ISE_SB_EENSR_IS15_SB_EEEEESH_SI_SH_SI_NS1C_6fusion15FusionCallbacksIS1G_NS1K_17LinearCombinationISH_fSH_fLNS_15FloatRoundStyleE2EEESG_S1J_JEEENS4_5SM1004TMEM4LOAD26SM100_TMEM_LOAD_16dp128b8xESY_S19_NS4_17SM75_U32x4_LDSM_NENS4_14SM90_TMA_STOREES19_NS4_17SM90_U32x4_STSM_NENS4_39AutoVectorizingCopyWithAssumedAlignmentILi128EEEEEEvvEEEEvNT_6ParamsE,"aw",@nobits
	.sectionflags	@""
	.align	16
	.zero		1024


//--------------------- .nv.shared.reserved.0     --------------------------
	.section	.nv.shared.reserved.0,"aw",@nobits
	.weak		__nv_reservedSMEM_offset_0_alias
	.size		__nv_reservedSMEM_offset_0_alias, 0, 64
	.other		__nv_reservedSMEM_offset_0_alias,@"STO_CUDA_RESERVED_SHARED STV_DEFAULT"
__nv_reservedSMEM_offset_0_alias:
	.zero		0
.nv.shared.reserved.0:
	.zero		64
	.weak		__nv_reservedSMEM_tcgen05_partition
	.type		__nv_reservedSMEM_tcgen05_partition,@object
	.size		__nv_reservedSMEM_tcgen05_partition,(.L_0 - __nv_reservedSMEM_tcgen05_partition)
__nv_reservedSMEM_tcgen05_partition:
	.zero		32
.L_0:


//--------------------- .nv.global                --------------------------
	.section	.nv.global,"aw",@nobits
.nv.global:
	.type		_ZN39_INTERNAL_394630c4_4_k_cu_11192718_91164cute1_E,@object
	.size		_ZN39_INTERNAL_394630c4_4_k_cu_11192718_91164cute1_E,(_ZN39_INTERNAL_394630c4_4_k_cu_11192718_91164cuda3std3__45__cpo6cbeginE - _ZN39_INTERNAL_394630c4_4_k_cu_11192718_91164cute1_E)
_ZN39_INTERNAL_394630c4_4_k_cu_11192718_91164cute1_E:
	.zero		1
	.type		_ZN39_INTERNAL_394630c4_4_k_cu_11192718_91164cuda3std3__45__cpo6cbeginE,@object
	.size		_ZN39_INTERNAL_394630c4_4_k_cu_11192718_91164cuda3std3__45__cpo6cbeginE,(_ZN39_INTERNAL_394630c4_4_k_cu_11192718_91164cuda3std3__48in_placeE - _ZN39_INTERNAL_394630c4_4_k_cu_11192718_91164cuda3std3__45__cpo6cbeginE)
_ZN39_INTERNAL_394630c4_4_k_cu_11192718_91164cuda3std3__45__cpo6cbeginE:
	.zero		1
	.type		_ZN39_INTERNAL_394630c4_4_k_cu_11192718_91164cuda3std3__48in_placeE,@object
	.size		_ZN39_INTERNAL_394630c4_4_k_cu_11192718_91164cuda3std3__48in_placeE,(_ZN39_INTERNAL_394630c4_4_k_cu_11192718_91164cuda3std6ranges3__45__cpo9iter_moveE - _ZN39_INTERNAL_394630c4_4_k_cu_11192718_91164cuda3std3__48in_placeE)
_ZN39_INTERNAL_394630c4_4_k_cu_11192718_91164cuda3std3__48in_placeE:
	.zero		1
	.type		_ZN39_INTERNAL_394630c4_4_k_cu_11192718_91164cuda3std6ranges3__45__cpo9iter_moveE,@object
	.size		_ZN39_INTERNAL_394630c4_4_k_cu_11192718_91164cuda3std6ranges3__45__cpo9iter_moveE,(_ZN39_INTERNAL_394630c4_4_k_cu_11192718_91164cuda3std3__45__cpo5beginE - _ZN39_INTERNAL_394630c4_4_k_cu_11192718_91164cuda3std6ranges3__45__cpo9iter_moveE)
_ZN39_INTERNAL_394630c4_4_k_cu_11192718_91164cuda3std6ranges3__45__cpo9iter_moveE:
	.zero		1
	.type		_ZN39_INTERNAL_394630c4_4_k_cu_11192718_91164cuda3std3__45__cpo5beginE,@object
	.size		_ZN39_INTERNAL_394630c4_4_k_cu_11192718_91164cuda3std3__45__cpo5beginE,(_ZN39_INTERNAL_394630c4_4_k_cu_11192718_91164cuda3std3__441_GLOBAL__N__394630c4_4_k_cu_11192718_91166ignoreE - _ZN39_INTERNAL_394630c4_4_k_cu_11192718_91164cuda3std3__45__cpo5beginE)
_ZN39_INTERNAL_394630c4_4_k_cu_11192718_91164cuda3std3__45__cpo5beginE:
	.zero		1
	.type		_ZN39_INTERNAL_394630c4_4_k_cu_11192718_91164cuda3std3__441_GLOBAL__N__394630c4_4_k_cu_11192718_91166ignoreE,@object
	.size		_ZN39_INTERNAL_394630c4_4_k_cu_11192718_91164cuda3std3__441_GLOBAL__N__394630c4_4_k_cu_11192718_91166ignoreE,(_ZN39_INTERNAL_394630c4_4_k_cu_11192718_91164cute7productE - _ZN39_INTERNAL_394630c4_4_k_cu_11192718_91164cuda3std3__441_GLOBAL__N__394630c4_4_k_cu_11192718_91166ignoreE)
_ZN39_INTERNAL_394630c4_4_k_cu_11192718_91164cuda3std3__441_GLOBAL__N__394630c4_4_k_cu_11192718_91166ignoreE:
	.zero		1
	.type		_ZN39_INTERNAL_394630c4_4_k_cu_11192718_91164cute7productE,@object
	.size		_ZN39_INTERNAL_394630c4_4_k_cu_11192718_91164cute7productE,(_ZN39_INTERNAL_394630c4_4_k_cu_11192718_91164cuda3std3__45__cpo3endE - _ZN39_INTERNAL_394630c4_4_k_cu_11192718_91164cute7productE)
_ZN39_INTERNAL_394630c4_4_k_cu_11192718_91164cute7productE:
	.zero		1
	.type		_ZN39_INTERNAL_394630c4_4_k_cu_11192718_91164cuda3std3__45__cpo3endE,@object
	.size		_ZN39_INTERNAL_394630c4_4_k_cu_11192718_91164cuda3std3__45__cpo3endE,(_ZN39_INTERNAL_394630c4_4_k_cu_11192718_91164cuda3std3__419piecewise_constructE - _ZN39_INTERNAL_394630c4_4_k_cu_11192718_91164cuda3std3__45__cpo3endE)
_ZN39_INTERNAL_394630c4_4_k_cu_11192718_91164cuda3std3__45__cpo3endE:
	.zero		1
	.type		_ZN39_INTERNAL_394630c4_4_k_cu_11192718_91164cuda3std3__419piecewise_constructE,@object
	.size		_ZN39_INTERNAL_394630c4_4_k_cu_11192718_91164cuda3std3__419piecewise_constructE,(_ZN39_INTERNAL_394630c4_4_k_cu_11192718_91164cuda3std3__45__cpo4cendE - _ZN39_INTERNAL_394630c4_4_k_cu_11192718_91164cuda3std3__419piecewise_constructE)
_ZN39_INTERNAL_394630c4_4_k_cu_11192718_91164cuda3std3__419piecewise_constructE:
	.zero		1
	.type		_ZN39_INTERNAL_394630c4_4_k_cu_11192718_91164cuda3std3__45__cpo4cendE,@object
	.size		_ZN39_INTERNAL_394630c4_4_k_cu_11192718_91164cuda3std3__45__cpo4cendE,(_ZN39_INTERNAL_394630c4_4_k_cu_11192718_91164cuda3std6ranges3__45__cpo4swapE - _ZN39_INTERNAL_394630c4_4_k_cu_11192718_91164cuda3std3__45__cpo4cendE)
_ZN39_INTERNAL_394630c4_4_k_cu_11192718_91164cuda3std3__45__cpo4cendE:
	.zero		1
	.type		_ZN39_INTERNAL_394630c4_4_k_cu_11192718_91164cuda3std6ranges3__45__cpo4swapE,@object
	.size		_ZN39_INTERNAL_394630c4_4_k_cu_11192718_91164cuda3std6ranges3__45__cpo4swapE,(.L_10 - _ZN39_INTERNAL_394630c4_4_k_cu_11192718_91164cuda3std6ranges3__45__cpo4swapE)
_ZN39_INTERNAL_394630c4_4_k_cu_11192718_91164cuda3std6ranges3__45__cpo4swapE:
	.zero		1
.L_10:


//--------------------- .nv.constant0._ZN7cutlass13device_kernelINS_4gemm6kernel13GemmUniversalIN4cute5tupleIJiiiiEEENS1_10collective13CollectiveMmaINS1_35MainloopSm100TmaUmmaWarpSpecializedILi4ELi2ELi4ENS5_IJNS4_1CILi1EEESB_SB_EEEEENS5_IJNSA_ILi64EEENSA_ILi128EEESE_EEENS_10tfloat32_tENS5_IJlSB_lEEESH_SI_NS4_8TiledMMAINS4_8MMA_AtomIJNS4_17SM100_MMA_TF32_SSISH_SH_fLi64ELi128ELNS4_4UMMA5MajorE0ELSN_0ELNSM_7ScaleInE0ELSO_0EEEEEENS4_6LayoutISC_NS5_IJNSA_ILi0EEESS_SS_EEEEENS5_IJNS4_10UnderscoreESV_SV_EEEEENS4_13SM90_TMA_LOADENS4_14ComposedLayoutINS4_7SwizzleILi3ELi4ELi3EEENS4_18smem_ptr_flag_bitsILi32EEENSR_INS5_IJNSA_ILi8EEENSA_ILi32EEEEEENS5_IJS15_SB_EEEEEEEvNS4_8identityESY_S19_vS1A_EENS_8epilogue10collective18CollectiveEpilogueINS1C_23Sm100TmaWarpSpecializedILi4ELi2ELi16ELb1ELb0EEEJSG_NS5_IJNSR_ISE_SB_EENSR_IS15_SB_EEEEESH_SI_SH_SI_NS1C_6fusion15FusionCallbacksIS1G_NS1K_17LinearCombinationISH_fSH_fLNS_15FloatRoundStyleE2EEESG_S1J_JEEENS4_5SM1004TMEM4LOAD26SM100_TMEM_LOAD_16dp128b8xESY_S19_NS4_17SM75_U32x4_LDSM_NENS4_14SM90_TMA_STOREES19_NS4_17SM90_U32x4_STSM_NENS4_39AutoVectorizingCopyWithAssumedAlignmentILi128EEEEEEvvEEEEvNT_6ParamsE --------------------------
	.section	.nv.constant0._ZN7cutlass13device_kernelINS_4gemm6kernel13GemmUniversalIN4cute5tupleIJiiiiEEENS1_10collective13CollectiveMmaINS1_35MainloopSm100TmaUmmaWarpSpecializedILi4ELi2ELi4ENS5_IJNS4_1CILi1EEESB_SB_EEEEENS5_IJNSA_ILi64EEENSA_ILi128EEESE_EEENS_10tfloat32_tENS5_IJlSB_lEEESH_SI_NS4_8TiledMMAINS4_8MMA_AtomIJNS4_17SM100_MMA_TF32_SSISH_SH_fLi64ELi128ELNS4_4UMMA5MajorE0ELSN_0ELNSM_7ScaleInE0ELSO_0EEEEEENS4_6LayoutISC_NS5_IJNSA_ILi0EEESS_SS_EEEEENS5_IJNS4_10UnderscoreESV_SV_EEEEENS4_13SM90_TMA_LOADENS4_14ComposedLayoutINS4_7SwizzleILi3ELi4ELi3EEENS4_18smem_ptr_flag_bitsILi32EEENSR_INS5_IJNSA_ILi8EEENSA_ILi32EEEEEENS5_IJS15_SB_EEEEEEEvNS4_8identityESY_S19_vS1A_EENS_8epilogue10collective18CollectiveEpilogueINS1C_23Sm100TmaWarpSpecializedILi4ELi2ELi16ELb1ELb0EEEJSG_NS5_IJNSR_ISE_SB_EENSR_IS15_SB_EEEEESH_SI_SH_SI_NS1C_6fusion15FusionCallbacksIS1G_NS1K_17LinearCombinationISH_fSH_fLNS_15FloatRoundStyleE2EEESG_S1J_JEEENS4_5SM1004TMEM4LOAD26SM100_TMEM_LOAD_16dp128b8xESY_S19_NS4_17SM75_U32x4_LDSM_NENS4_14SM90_TMA_STOREES19_NS4_17SM90_U32x4_STSM_NENS4_39AutoVectorizingCopyWithAssumedAlignmentILi128EEEEEEvvEEEEvNT_6ParamsE,"a",@progbits
	.sectionflags	@""
	.align	4
.nv.constant0._ZN7cutlass13device_kernelINS_4gemm6kernel13GemmUniversalIN4cute5tupleIJiiiiEEENS1_10collective13CollectiveMmaINS1_35MainloopSm100TmaUmmaWarpSpecializedILi4ELi2ELi4ENS5_IJNS4_1CILi1EEESB_SB_EEEEENS5_IJNSA_ILi64EEENSA_ILi128EEESE_EEENS_10tfloat32_tENS5_IJlSB_lEEESH_SI_NS4_8TiledMMAINS4_8MMA_AtomIJNS4_17SM100_MMA_TF32_SSISH_SH_fLi64ELi128ELNS4_4UMMA5MajorE0ELSN_0ELNSM_7ScaleInE0ELSO_0EEEEEENS4_6LayoutISC_NS5_IJNSA_ILi0EEESS_SS_EEEEENS5_IJNS4_10UnderscoreESV_SV_EEEEENS4_13SM90_TMA_LOADENS4_14ComposedLayoutINS4_7SwizzleILi3ELi4ELi3EEENS4_18smem_ptr_flag_bitsILi32EEENSR_INS5_IJNSA_ILi8EEENSA_ILi32EEEEEENS5_IJS15_SB_EEEEEEEvNS4_8identityESY_S19_vS1A_EENS_8epilogue10collective18CollectiveEpilogueINS1C_23Sm100TmaWarpSpecializedILi4ELi2ELi16ELb1ELb0EEEJSG_NS5_IJNSR_ISE_SB_EENSR_IS15_SB_EEEEESH_SI_SH_SI_NS1C_6fusion15FusionCallbacksIS1G_NS1K_17LinearCombinationISH_fSH_fLNS_15FloatRoundStyleE2EEESG_S1J_JEEENS4_5SM1004TMEM4LOAD26SM100_TMEM_LOAD_16dp128b8xESY_S19_NS4_17SM75_U32x4_LDSM_NENS4_14SM90_TMA_STOREES19_NS4_17SM90_U32x4_STSM_NENS4_39AutoVectorizingCopyWithAssumedAlignmentILi128EEEEEEvvEEEEvNT_6ParamsE:
	.zero		2944


//--------------------- SYMBOLS --------------------------

	.type		.nv.reservedSmem.offset0,@object
	.size		.nv.reservedSmem.offset0,0x4
	.type		.nv.reservedSmem.cap,@object
	.size		.nv.reservedSmem.cap,0x4
	.type		__assertfail,@function
